	.target	sm_90a

	.elftype	@"ET_EXEC"


//--------------------- .note.nv.tkinfo           --------------------------
	.section	.note.nv.tkinfo,"",@"SHT_NOTE"
	.sectionflags	@"SHF_NOTE_NV_TKINFO"
	.tkinfo
        /*0018*/ 	.word	0x00000002
        /*0030*/ 	.string	""
        /*0030*/ 	.string	"ptxas"
        /*0030*/ 	.string	"Cuda compilation tools, release 13.0, V13.0.88"
        /*0030*/ 	.string	"Build cuda_13.0.r13.0/compiler.36424714_0"
        /*0030*/ 	.string	"-v  -suppress-debug-info  -lineinfo  -arch sm_90a "



//--------------------- .note.nv.cuinfo           --------------------------
	.section	.note.nv.cuinfo,"",@"SHT_NOTE"
	.sectionflags	@"SHF_NOTE_NV_CUINFO"
        /*0018*/ 	.short	0x0002
        /*001a*/ 	.short	0x005a
        /*001c*/ 	.short	0x0082
	.zero		2


//--------------------- .nv.info                  --------------------------
	.section	.nv.info,"",@"SHT_CUDA_INFO"
	.align	4


	//----- nvinfo : EIATTR_REGCOUNT
	.align		4
        /*0000*/ 	.byte	0x04, 0x2f
        /*0002*/ 	.short	(.L_1 - .L_0)
	.align		4
.L_0:
        /*0004*/ 	.word	index@(matmul_kernel)
        /*0008*/ 	.word	0x000000a8


	//----- nvinfo : EIATTR_FRAME_SIZE
	.align		4
.L_1:
        /*000c*/ 	.byte	0x04, 0x11
        /*000e*/ 	.short	(.L_3 - .L_2)
	.align		4
.L_2:
        /*0010*/ 	.word	index@(matmul_kernel)
        /*0014*/ 	.word	0x00000000


	//----- nvinfo : EIATTR_MIN_STACK_SIZE
	.align		4
.L_3:
        /*0018*/ 	.byte	0x04, 0x12
        /*001a*/ 	.short	(.L_5 - .L_4)
	.align		4
.L_4:
        /*001c*/ 	.word	index@(matmul_kernel)
        /*0020*/ 	.word	0x00000000
.L_5:


//--------------------- .nv.compat                --------------------------
	.section	.nv.compat,"",@"SHT_CUDA_COMPAT_INFO"
	.align	4
        /*0000*/ 	.byte	0x02, 0x09, 0x01, 0x00, 0x02, 0x02, 0x02, 0x00, 0x02, 0x05, 0x05, 0x00, 0x03, 0x07, 0x01, 0x01
        /*0010*/ 	.byte	0x02, 0x03, 0x00, 0x00, 0x02, 0x06, 0x01, 0x00, 0x04, 0x0b, 0x08, 0x00, 0x00, 0x00, 0x00, 0x00
        /*0020*/ 	.byte	0x00, 0x00, 0x00, 0x00


//--------------------- .nv.info.matmul_kernel    --------------------------
	.section	.nv.info.matmul_kernel,"",@"SHT_CUDA_INFO"
	.sectionflags	@""
	.align	4


	//----- nvinfo : EIATTR_CUDA_API_VERSION
	.align		4
        /*0000*/ 	.byte	0x04, 0x37
        /*0002*/ 	.short	(.L_7 - .L_6)
.L_6:
        /*0004*/ 	.word	0x00000082


	//----- nvinfo : EIATTR_KPARAM_INFO
	.align		4
.L_7:
        /*0008*/ 	.byte	0x04, 0x17
        /*000a*/ 	.short	(.L_9 - .L_8)
.L_8:
        /*000c*/ 	.word	0x00000000
        /*0010*/ 	.short	0x000d
        /*0012*/ 	.short	0x0048
        /*0014*/ 	.byte	0x00, 0xf4, 0x21, 0x00


	//----- nvinfo : EIATTR_KPARAM_INFO
	.align		4
.L_9:
        /*0018*/ 	.byte	0x04, 0x17
        /*001a*/ 	.short	(.L_11 - .L_10)
.L_10:
        /*001c*/ 	.word	0x00000000
        /*0020*/ 	.short	0x000c
        /*0022*/ 	.short	0x0040
        /*0024*/ 	.byte	0x00, 0xf4, 0x21, 0x00


	//----- nvinfo : EIATTR_KPARAM_INFO
	.align		4
.L_11:
        /*0028*/ 	.byte	0x04, 0x17
        /*002a*/ 	.short	(.L_13 - .L_12)
.L_12:
        /*002c*/ 	.word	0x00000000
        /*0030*/ 	.short	0x000b
        /*0032*/ 	.short	0x0038
        /*0034*/ 	.byte	0x00, 0xf0, 0x11, 0x00


	//----- nvinfo : EIATTR_KPARAM_INFO
	.align		4
.L_13:
        /*0038*/ 	.byte	0x04, 0x17
        /*003a*/ 	.short	(.L_15 - .L_14)
.L_14:
        /*003c*/ 	.word	0x00000000
        /*0040*/ 	.short	0x000a
        /*0042*/ 	.short	0x0034
        /*0044*/ 	.byte	0x00, 0xf0, 0x11, 0x00


	//----- nvinfo : EIATTR_KPARAM_INFO
	.align		4
.L_15:
        /*0048*/ 	.byte	0x04, 0x17
        /*004a*/ 	.short	(.L_17 - .L_16)
.L_16:
        /*004c*/ 	.word	0x00000000
        /*0050*/ 	.short	0x0009
        /*0052*/ 	.short	0x0030
        /*0054*/ 	.byte	0x00, 0xf0, 0x11, 0x00


	//----- nvinfo : EIATTR_KPARAM_INFO
	.align		4
.L_17:
        /*0058*/ 	.byte	0x04, 0x17
        /*005a*/ 	.short	(.L_19 - .L_18)
.L_18:
        /*005c*/ 	.word	0x00000000
        /*0060*/ 	.short	0x0008
        /*0062*/ 	.short	0x002c
        /*0064*/ 	.byte	0x00, 0xf0, 0x11, 0x00


	//----- nvinfo : EIATTR_KPARAM_INFO
	.align		4
.L_19:
        /*0068*/ 	.byte	0x04, 0x17
        /*006a*/ 	.short	(.L_21 - .L_20)
.L_20:
        /*006c*/ 	.word	0x00000000
        /*0070*/ 	.short	0x0007
        /*0072*/ 	.short	0x0028
        /*0074*/ 	.byte	0x00, 0xf0, 0x11, 0x00


	//----- nvinfo : EIATTR_KPARAM_INFO
	.align		4
.L_21:
        /*0078*/ 	.byte	0x04, 0x17
        /*007a*/ 	.short	(.L_23 - .L_22)
.L_22:
        /*007c*/ 	.word	0x00000000
        /*0080*/ 	.short	0x0006
        /*0082*/ 	.short	0x0024
        /*0084*/ 	.byte	0x00, 0xf0, 0x11, 0x00


	//----- nvinfo : EIATTR_KPARAM_INFO
	.align		4
.L_23:
        /*0088*/ 	.byte	0x04, 0x17
        /*008a*/ 	.short	(.L_25 - .L_24)
.L_24:
        /*008c*/ 	.word	0x00000000
        /*0090*/ 	.short	0x0005
        /*0092*/ 	.short	0x0020
        /*0094*/ 	.byte	0x00, 0xf0, 0x11, 0x00


	//----- nvinfo : EIATTR_KPARAM_INFO
	.align		4
.L_25:
        /*0098*/ 	.byte	0x04, 0x17
        /*009a*/ 	.short	(.L_27 - .L_26)
.L_26:
        /*009c*/ 	.word	0x00000000
        /*00a0*/ 	.short	0x0004
        /*00a2*/ 	.short	0x001c
        /*00a4*/ 	.byte	0x00, 0xf0, 0x11, 0x00


	//----- nvinfo : EIATTR_KPARAM_INFO
	.align		4
.L_27:
        /*00a8*/ 	.byte	0x04, 0x17
        /*00aa*/ 	.short	(.L_29 - .L_28)
.L_28:
        /*00ac*/ 	.word	0x00000000
        /*00b0*/ 	.short	0x0003
        /*00b2*/ 	.short	0x0018
        /*00b4*/ 	.byte	0x00, 0xf0, 0x11, 0x00


	//----- nvinfo : EIATTR_KPARAM_INFO
	.align		4
.L_29:
        /*00b8*/ 	.byte	0x04, 0x17
        /*00ba*/ 	.short	(.L_31 - .L_30)
.L_30:
        /*00bc*/ 	.word	0x00000000
        /*00c0*/ 	.short	0x0002
        /*00c2*/ 	.short	0x0010
        /*00c4*/ 	.byte	0x00, 0xf4, 0x21, 0x00


	//----- nvinfo : EIATTR_KPARAM_INFO
	.align		4
.L_31:
        /*00c8*/ 	.byte	0x04, 0x17
        /*00ca*/ 	.short	(.L_33 - .L_32)
.L_32:
        /*00cc*/ 	.word	0x00000000
        /*00d0*/ 	.short	0x0001
        /*00d2*/ 	.short	0x0008
        /*00d4*/ 	.byte	0x00, 0xf4, 0x21, 0x00


	//----- nvinfo : EIATTR_KPARAM_INFO
	.align		4
.L_33:
        /*00d8*/ 	.byte	0x04, 0x17
        /*00da*/ 	.short	(.L_35 - .L_34)
.L_34:
        /*00dc*/ 	.word	0x00000000
        /*00e0*/ 	.short	0x0000
        /*00e2*/ 	.short	0x0000
        /*00e4*/ 	.byte	0x00, 0xf4, 0x21, 0x00


	//----- nvinfo : EIATTR_SPARSE_MMA_MASK
	.align		4
.L_35:
        /*00e8*/ 	.byte	0x03, 0x50
        /*00ea*/ 	.short	0x0000


	//----- nvinfo : EIATTR_MAXREG_COUNT
	.align		4
        /*00ec*/ 	.byte	0x03, 0x1b
        /*00ee*/ 	.short	0x00ff


	//----- nvinfo : EIATTR_NUM_BARRIERS
	.align		4
        /*00f0*/ 	.byte	0x02, 0x4c
        /*00f2*/ 	.byte	0x01
	.zero		1


	//----- nvinfo : EIATTR_MERCURY_ISA_VERSION
	.align		4
        /*00f4*/ 	.byte	0x03, 0x5f
        /*00f6*/ 	.short	0x0101


	//----- nvinfo : EIATTR_EXIT_INSTR_OFFSETS
	.align		4
        /*00f8*/ 	.byte	0x04, 0x1c
        /*00fa*/ 	.short	(.L_37 - .L_36)


	//   ....[0]....
.L_36:
        /*00fc*/ 	.word	0x000062d0


	//   ....[1]....
        /*0100*/ 	.word	0x00006300


	//----- nvinfo : EIATTR_REQNTID
	.align		4
.L_37:
        /*0104*/ 	.byte	0x04, 0x10
        /*0106*/ 	.short	(.L_39 - .L_38)
.L_38:
        /*0108*/ 	.word	0x00000080
        /*010c*/ 	.word	0x00000001
        /*0110*/ 	.word	0x00000001


	//----- nvinfo : EIATTR_CBANK_PARAM_SIZE
	.align		4
.L_39:
        /*0114*/ 	.byte	0x03, 0x19
        /*0116*/ 	.short	0x0050


	//----- nvinfo : EIATTR_PARAM_CBANK
	.align		4
        /*0118*/ 	.byte	0x04, 0x0a
        /*011a*/ 	.short	(.L_41 - .L_40)
	.align		4
.L_40:
        /*011c*/ 	.word	index@(.nv.constant0.matmul_kernel)
        /*0120*/ 	.short	0x0210
        /*0122*/ 	.short	0x0050


	//----- nvinfo : EIATTR_SW_WAR
	.align		4
.L_41:
        /*0124*/ 	.byte	0x04, 0x36
        /*0126*/ 	.short	(.L_43 - .L_42)
.L_42:
        /*0128*/ 	.word	0x00000008
.L_43:


//--------------------- .nv.callgraph             --------------------------
	.section	.nv.callgraph,"",@"SHT_CUDA_CALLGRAPH"
	.align	4
	.sectionentsize	8
	.align		4
        /*0000*/ 	.word	0x00000000
	.align		4
        /*0004*/ 	.word	0xffffffff
	.align		4
        /*0008*/ 	.word	0x00000000
	.align		4
        /*000c*/ 	.word	0xfffffffe
	.align		4
        /*0010*/ 	.word	0x00000000
	.align		4
        /*0014*/ 	.word	0xfffffffd
	.align		4
        /*0018*/ 	.word	0x00000000
	.align		4
        /*001c*/ 	.word	0xfffffffc


//--------------------- .text.matmul_kernel       --------------------------
	.section	.text.matmul_kernel,"ax",@progbits
	.align	128
        .global         matmul_kernel
        .type           matmul_kernel,@function
        .size           matmul_kernel,(.L_x_4 - matmul_kernel)
        .other          matmul_kernel,@"STO_CUDA_ENTRY STV_DEFAULT"
matmul_kernel:
.text.matmul_kernel:
[----:B------:R-:W-:Y:S08]  /*0000*/  LDC R1, c[0x0][0x28] ;  /* 0x00000a00ff017b82 */ /* 0x000ff00000000800 */
[----:B------:R-:W0:Y:S01]  /*0010*/  LDC.64 R16, c[0x0][0x228] ;  /* 0x00008a00ff107b82 */ /* 0x000e220000000a00 */
[----:B------:R-:W1:Y:S01]  /*0020*/  S2R R5, SR_CTAID.X ;  /* 0x0000000000057919 */ /* 0x000e620000002500 */
[----:B------:R-:W-:Y:S01]  /*0030*/  ULDC UR4, c[0x0][0x230] ;  /* 0x00008c0000047ab9 */ /* 0x000fe20000000800 */
[----:B------:R-:W-:Y:S01]  /*0040*/  ULDC.64 UR30, c[0x0][0x208] ;  /* 0x00008200001e7ab9 */ /* 0x000fe20000000a00 */
[----:B------:R-:W-:Y:S01]  /*0050*/  UIADD3 UR6, UR4, 0x7f, URZ ;  /* 0x0000007f04067890 */ /* 0x000fe2000fffe03f */
[----:B------:R-:W2:Y:S02]  /*0060*/  S2R R65, SR_TID.X ;  /* 0x0000000000417919 */ /* 0x000ea40000002100 */
[----:B------:R-:W-:Y:S01]  /*0070*/  UMOV UR4, 0x400 ;  /* 0x0000040000047882 */ /* 0x000fe20000000000 */
[----:B------:R-:W3:Y:S01]  /*0080*/  S2UR UR5, SR_CgaCtaId ;  /* 0x00000000000579c3 */ /* 0x000ee20000008800 */
[----:B------:R-:W-:-:S02]  /*0090*/  UISETP.GT.AND UP0, UPT, UR6, 0x7f, UPT ;  /* 0x0000007f0600788c */ /* 0x000fc4000bf04270 */
[----:B------:R-:W-:Y:S02]  /*00a0*/  IMAD.U32 R36, RZ, RZ, UR6 ;  /* 0x00000006ff247e24 */ /* 0x000fe4000f8e00ff */
[----:B0-----:R-:W-:-:S05]  /*00b0*/  VIADD R0, R17, 0x1f ;  /* 0x0000001f11007836 */ /* 0x001fca0000000000 */
[----:B------:R-:W-:Y:S01]  /*00c0*/  SHF.R.S32.HI R3, RZ, 0x1f, R0 ;  /* 0x0000001fff037819 */ /* 0x000fe20000011400 */
[----:B---3--:R-:W-:-:S03]  /*00d0*/  ULEA UR4, UR5, UR4, 0x18 ;  /* 0x0000000405047291 */ /* 0x008fc6000f8ec03f */
[----:B------:R-:W-:Y:S02]  /*00e0*/  LEA.HI R3, R3, R0, RZ, 0x5 ;  /* 0x0000000003037211 */ /* 0x000fe400078f28ff */
[----:B-1----:R-:W-:Y:S01]  /*00f0*/  IABS R8, R5 ;  /* 0x0000000500087213 */ /* 0x002fe20000000000 */
[----:B------:R-:W-:Y:S01]  /*0100*/  ULDC UR5, c[0x0][0x230] ;  /* 0x00008c0000057ab9 */ /* 0x000fe20000000800 */
[----:B------:R-:W-:Y:S02]  /*0110*/  SHF.R.S32.HI R3, RZ, 0x5, R3 ;  /* 0x00000005ff037819 */ /* 0x000fe40000011403 */
[----:B--2---:R-:W-:Y:S02]  /*0120*/  SHF.R.U32.HI R80, RZ, 0x5, R65 ;  /* 0x00000005ff507819 */ /* 0x004fe40000011641 */
[----:B------:R-:W-:Y:S01]  /*0130*/  LEA.HI R82, R65, 0x1c, RZ, 0x1b ;  /* 0x0000001c41527811 */ /* 0x000fe200078fd8ff */
[----:B------:R-:W-:Y:S01]  /*0140*/  IMAD.SHL.U32 R4, R3, 0x8, RZ ;  /* 0x0000000803047824 */ /* 0x000fe200078e00ff */
[----:B------:R-:W-:-:S04]  /*0150*/  SGXT.U32 R80, R80, 0x2 ;  /* 0x000000025050781a */ /* 0x000fc80000000000 */
[-C--:B------:R-:W-:Y:S02]  /*0160*/  IABS R7, R4.reuse ;  /* 0x0000000400077213 */ /* 0x080fe40000000000 */
[----:B------:R-:W-:Y:S02]  /*0170*/  IABS R10, R4 ;  /* 0x00000004000a7213 */ /* 0x000fe40000000000 */
[----:B------:R-:W0:Y:S01]  /*0180*/  I2F.RP R0, R7 ;  /* 0x0000000700007306 */ /* 0x000e220000209400 */
[C---:B------:R-:W-:Y:S02]  /*0190*/  LOP3.LUT R78, R80.reuse, 0x4, RZ, 0xfc, !PT ;  /* 0x00000004504e7812 */ /* 0x040fe400078efcff */
[C---:B------:R-:W-:Y:S02]  /*01a0*/  LOP3.LUT R76, R80.reuse, 0x8, RZ, 0xfc, !PT ;  /* 0x00000008504c7812 */ /* 0x040fe400078efcff */
[C---:B------:R-:W-:Y:S02]  /*01b0*/  LOP3.LUT R74, R80.reuse, 0xc, RZ, 0xfc, !PT ;  /* 0x0000000c504a7812 */ /* 0x040fe400078efcff */
[----:B------:R-:W-:-:S02]  /*01c0*/  LOP3.LUT R72, R80, 0x10, RZ, 0xfc, !PT ;  /* 0x0000001050487812 */ /* 0x000fc400078efcff */
[C---:B------:R-:W-:Y:S02]  /*01d0*/  LOP3.LUT R70, R80.reuse, 0x14, RZ, 0xfc, !PT ;  /* 0x0000001450467812 */ /* 0x040fe400078efcff */
[----:B------:R-:W-:Y:S01]  /*01e0*/  LOP3.LUT R68, R80, 0x18, RZ, 0xfc, !PT ;  /* 0x0000001850447812 */ /* 0x000fe200078efcff */
[----:B0-----:R-:W0:Y:S02]  /*01f0*/  MUFU.RCP R0, R0 ;  /* 0x0000000000007308 */ /* 0x001e240000001000 */
[----:B0-----:R-:W-:Y:S02]  /*0200*/  VIADD R2, R0, 0xffffffe ;  /* 0x0ffffffe00027836 */ /* 0x001fe40000000000 */
[----:B------:R-:W-:-:S04]  /*0210*/  IMAD.MOV R0, RZ, RZ, -R10 ;  /* 0x000000ffff007224 */ /* 0x000fc800078e0a0a */
[----:B------:R0:W1:Y:S02]  /*0220*/  F2I.FTZ.U32.TRUNC.NTZ R3, R2 ;  /* 0x0000000200037305 */ /* 0x000064000021f000 */
[----:B0-----:R-:W-:Y:S02]  /*0230*/  IMAD.MOV.U32 R2, RZ, RZ, RZ ;  /* 0x000000ffff027224 */ /* 0x001fe400078e00ff */
[----:B-1----:R-:W-:-:S04]  /*0240*/  IMAD.MOV R6, RZ, RZ, -R3 ;  /* 0x000000ffff067224 */ /* 0x002fc800078e0a03 */
[----:B------:R-:W-:Y:S02]  /*0250*/  IMAD R9, R6, R7, RZ ;  /* 0x0000000706097224 */ /* 0x000fe400078e02ff */
[----:B------:R-:W-:Y:S02]  /*0260*/  IMAD.MOV.U32 R6, RZ, RZ, R8 ;  /* 0x000000ffff067224 */ /* 0x000fe400078e0008 */
[----:B------:R-:W-:-:S06]  /*0270*/  IMAD.HI.U32 R3, R3, R9, R2 ;  /* 0x0000000903037227 */ /* 0x000fcc00078e0002 */
[----:B------:R-:W-:-:S04]  /*0280*/  IMAD.HI.U32 R3, R3, R6, RZ ;  /* 0x0000000603037227 */ /* 0x000fc800078e00ff */
[----:B------:R-:W-:-:S05]  /*0290*/  IMAD R0, R3, R0, R6 ;  /* 0x0000000003007224 */ /* 0x000fca00078e0206 */
[----:B------:R-:W-:-:S13]  /*02a0*/  ISETP.GT.U32.AND P1, PT, R7, R0, PT ;  /* 0x000000000700720c */ /* 0x000fda0003f24070 */
[----:B------:R-:W-:Y:S02]  /*02b0*/  @!P1 IMAD.IADD R0, R0, 0x1, -R7 ;  /* 0x0000000100009824 */ /* 0x000fe400078e0a07 */
[----:B------:R-:W-:Y:S01]  /*02c0*/  @!P1 VIADD R3, R3, 0x1 ;  /* 0x0000000103039836 */ /* 0x000fe20000000000 */
[----:B------:R-:W-:Y:S02]  /*02d0*/  ISETP.NE.AND P1, PT, R4, RZ, PT ;  /* 0x000000ff0400720c */ /* 0x000fe40003f25270 */
[----:B------:R-:W-:Y:S02]  /*02e0*/  ISETP.GE.U32.AND P0, PT, R0, R7, PT ;  /* 0x000000070000720c */ /* 0x000fe40003f06070 */
[----:B------:R-:W-:-:S04]  /*02f0*/  LOP3.LUT R0, R5, R4, RZ, 0x3c, !PT ;  /* 0x0000000405007212 */ /* 0x000fc800078e3cff */
[----:B------:R-:W-:Y:S01]  /*0300*/  ISETP.GE.AND P2, PT, R0, RZ, PT ;  /* 0x000000ff0000720c */ /* 0x000fe20003f46270 */
[----:B------:R-:W-:-:S06]  /*0310*/  VIADD R0, R16, 0x1f ;  /* 0x0000001f10007836 */ /* 0x000fcc0000000000 */
[----:B------:R-:W-:-:S04]  /*0320*/  @P0 VIADD R3, R3, 0x1 ;  /* 0x0000000103030836 */ /* 0x000fc80000000000 */
[----:B------:R-:W-:Y:S01]  /*0330*/  IMAD.MOV.U32 R2, RZ, RZ, R3 ;  /* 0x000000ffff027224 */ /* 0x000fe200078e0003 */
[----:B------:R-:W-:-:S03]  /*0340*/  SHF.R.S32.HI R3, RZ, 0x1f, R0 ;  /* 0x0000001fff037819 */ /* 0x000fc60000011400 */
[----:B------:R-:W-:Y:S01]  /*0350*/  @!P2 IMAD.MOV R2, RZ, RZ, -R2 ;  /* 0x000000ffff02a224 */ /* 0x000fe200078e0a02 */
[----:B------:R-:W-:Y:S02]  /*0360*/  @!P1 LOP3.LUT R2, RZ, R4, RZ, 0x33, !PT ;  /* 0x00000004ff029212 */ /* 0x000fe400078e33ff */
[----:B------:R-:W-:-:S03]  /*0370*/  LEA.HI R3, R3, R0, RZ, 0x5 ;  /* 0x0000000003037211 */ /* 0x000fc600078f28ff */
[----:B------:R-:W-:Y:S02]  /*0380*/  IMAD.SHL.U32 R6, R2, 0x8, RZ ;  /* 0x0000000802067824 */ /* 0x000fe400078e00ff */
[----:B------:R-:W-:-:S03]  /*0390*/  IMAD.MOV R2, RZ, RZ, -R2 ;  /* 0x000000ffff027224 */ /* 0x000fc600078e0a02 */
[----:B------:R-:W-:Y:S01]  /*03a0*/  LEA.HI.SX32 R3, R3, -R6, 0x1b ;  /* 0x8000000603037211 */ /* 0x000fe200078fdaff */
[----:B------:R-:W-:-:S03]  /*03b0*/  IMAD R4, R4, R2, R5 ;  /* 0x0000000204047224 */ /* 0x000fc600078e0205 */
[----:B------:R-:W-:Y:S02]  /*03c0*/  VIMNMX R11, R3, 0x8, PT ;  /* 0x00000008030b7848 */ /* 0x000fe40003fe0100 */
[----:B------:R-:W-:Y:S02]  /*03d0*/  IABS R9, R4 ;  /* 0x0000000400097213 */ /* 0x000fe40000000000 */
[----:B------:R-:W-:-:S04]  /*03e0*/  IABS R7, R11 ;  /* 0x0000000b00077213 */ /* 0x000fc80000000000 */
[----:B------:R-:W0:Y:S08]  /*03f0*/  I2F.RP R0, R7 ;  /* 0x0000000700007306 */ /* 0x000e300000209400 */
[----:B0-----:R-:W0:Y:S02]  /*0400*/  MUFU.RCP R0, R0 ;  /* 0x0000000000007308 */ /* 0x001e240000001000 */
[----:B0-----:R-:W-:-:S06]  /*0410*/  VIADD R3, R0, 0xffffffe ;  /* 0x0ffffffe00037836 */ /* 0x001fcc0000000000 */
[----:B------:R-:W0:Y:S02]  /*0420*/  F2I.FTZ.U32.TRUNC.NTZ R3, R3 ;  /* 0x0000000300037305 */ /* 0x000e24000021f000 */
[----:B0-----:R-:W-:-:S04]  /*0430*/  IMAD.MOV R8, RZ, RZ, -R3 ;  /* 0x000000ffff087224 */ /* 0x001fc800078e0a03 */
[----:B------:R-:W-:Y:S01]  /*0440*/  IMAD.MOV.U32 R2, RZ, RZ, R8 ;  /* 0x000000ffff027224 */ /* 0x000fe200078e0008 */
[----:B------:R-:W-:-:S03]  /*0450*/  IABS R8, R11 ;  /* 0x0000000b00087213 */ /* 0x000fc60000000000 */
[----:B------:R-:W-:Y:S02]  /*0460*/  IMAD R5, R2, R7, RZ ;  /* 0x0000000702057224 */ /* 0x000fe400078e02ff */
[----:B------:R-:W-:Y:S02]  /*0470*/  IMAD.MOV.U32 R2, RZ, RZ, RZ ;  /* 0x000000ffff027224 */ /* 0x000fe400078e00ff */
[----:B------:R-:W-:Y:S02]  /*0480*/  IMAD.MOV R0, RZ, RZ, -R8 ;  /* 0x000000ffff007224 */ /* 0x000fe400078e0a08 */
[----:B------:R-:W-:Y:S01]  /*0490*/  IMAD.HI.U32 R2, R3, R5, R2 ;  /* 0x0000000503027227 */ /* 0x000fe200078e0002 */
[----:B------:R-:W-:-:S05]  /*04a0*/  LOP3.LUT R3, R65, 0x1f, RZ, 0xc0, !PT ;  /* 0x0000001f41037812 */ /* 0x000fca00078ec0ff */
        /* <DEDUP_REMOVED lines=8> */
[----:B------:R-:W-:-:S07]  /*0530*/  ISETP.GE.AND P2, PT, R0, RZ, PT ;  /* 0x000000ff0000720c */ /* 0x000fce0003f46270 */
[----:B------:R-:W-:Y:S01]  /*0540*/  @P0 VIADD R2, R2, 0x1 ;  /* 0x0000000102020836 */ /* 0x000fe20000000000 */
[----:B------:R-:W-:-:S05]  /*0550*/  PLOP3.LUT P0, PT, PT, PT, UP0, 0x80, 0x0 ;  /* 0x000000000000781c */ /* 0x000fca0003f0f008 */
[----:B------:R-:W-:Y:S01]  /*0560*/  @!P2 IMAD.MOV R2, RZ, RZ, -R2 ;  /* 0x000000ffff02a224 */ /* 0x000fe200078e0a02 */
[----:B------:R-:W-:-:S05]  /*0570*/  @!P1 LOP3.LUT R2, RZ, R11, RZ, 0x33, !PT ;  /* 0x0000000bff029212 */ /* 0x000fca00078e33ff */
[----:B------:R-:W-:Y:S02]  /*0580*/  IMAD.MOV R0, RZ, RZ, -R2 ;  /* 0x000000ffff007224 */ /* 0x000fe400078e0a02 */
[----:B------:R-:W-:Y:S02]  /*0590*/  IMAD.SHL.U32 R63, R2, 0x20, RZ ;  /* 0x00000020023f7824 */ /* 0x000fe400078e00ff */
[----:B------:R-:W-:-:S04]  /*05a0*/  IMAD R0, R11, R0, R4 ;  /* 0x000000000b007224 */ /* 0x000fc800078e0204 */
[----:B------:R-:W-:-:S04]  /*05b0*/  IMAD.IADD R0, R6, 0x1, R0 ;  /* 0x0000000106007824 */ /* 0x000fc800078e0200 */
[----:B------:R-:W-:Y:S01]  /*05c0*/  IMAD R64, R0, 0x20, R3 ;  /* 0x0000002000407824 */ /* 0x000fe200078e0203 */
[----:B------:R-:W-:Y:S06]  /*05d0*/  @P0 BRA `(.L_x_0) ;  /* 0x0000000000180947 */ /* 0x000fec0003800000 */
[----:B------:R-:W-:Y:S01]  /*05e0*/  IMAD.SHL.U32 R62, R65, 0x20, RZ ;  /* 0x00000020413e7824 */ /* 0x000fe200078e00ff */
[----:B------:R-:W-:Y:S02]  /*05f0*/  CS2R R48, SRZ ;  /* 0x0000000000307805 */ /* 0x000fe4000001ff00 */
[----:B------:R-:W-:Y:S02]  /*0600*/  CS2R R50, SRZ ;  /* 0x0000000000327805 */ /* 0x000fe4000001ff00 */
[----:B------:R-:W-:Y:S02]  /*0610*/  CS2R R56, SRZ ;  /* 0x0000000000387805 */ /* 0x000fe4000001ff00 */
[----:B------:R-:W-:Y:S01]  /*0620*/  CS2R R58, SRZ ;  /* 0x00000000003a7805 */ /* 0x000fe2000001ff00 */
[----:B------:R-:W-:Y:S06]  /*0630*/  BRA `(.L_x_1) ;  /* 0x0000005400647947 */ /* 0x000fec0003800000 */
.L_x_0:
[----:B------:R-:W-:Y:S01]  /*0640*/  IABS R13, R16 ;  /* 0x00000010000d7213 */ /* 0x000fe20000000000 */
[C---:B------:R-:W-:Y:S01]  /*0650*/  VIADD R14, R63.reuse, 0x1c ;  /* 0x0000001c3f0e7836 */ /* 0x040fe20000000000 */
[----:B------:R-:W-:Y:S01]  /*0660*/  IABS R2, R17 ;  /* 0x0000001100027213 */ /* 0x000fe20000000000 */
[C---:B------:R-:W-:Y:S01]  /*0670*/  VIADD R12, R63.reuse, 0x1d ;  /* 0x0000001d3f0c7836 */ /* 0x040fe20000000000 */
[----:B------:R-:W0:Y:S01]  /*0680*/  I2F.RP R3, R13 ;  /* 0x0000000d00037306 */ /* 0x000e220000209400 */
[----:B------:R-:W-:Y:S01]  /*0690*/  ISETP.GE.AND P4, PT, R64, RZ, PT ;  /* 0x000000ff4000720c */ /* 0x000fe20003f86270 */
[C---:B------:R-:W-:Y:S01]  /*06a0*/  VIADD R15, R63.reuse, 0x1b ;  /* 0x0000001b3f0f7836 */ /* 0x040fe20000000000 */
[----:B------:R-:W-:Y:S01]  /*06b0*/  IABS R11, R14 ;  /* 0x0000000e000b7213 */ /* 0x000fe20000000000 */
[C---:B------:R-:W-:Y:S01]  /*06c0*/  VIADD R19, R63.reuse, 0x18 ;  /* 0x000000183f137836 */ /* 0x040fe20000000000 */
[----:B------:R-:W-:Y:S01]  /*06d0*/  IABS R10, R12 ;  /* 0x0000000c000a7213 */ /* 0x000fe20000000000 */
[C---:B------:R-:W-:Y:S01]  /*06e0*/  VIADD R18, R63.reuse, 0x19 ;  /* 0x000000193f127836 */ /* 0x040fe20000000000 */
[----:B------:R-:W-:Y:S01]  /*06f0*/  ISETP.NE.AND P3, PT, R16, RZ, PT ;  /* 0x000000ff1000720c */ /* 0x000fe20003f65270 */
[----:B------:R-:W1:Y:S01]  /*0700*/  I2F.RP R0, R2 ;  /* 0x0000000200007306 */ /* 0x000e620000209400 */
[----:B------:R-:W-:Y:S01]  /*0710*/  ISETP.GE.AND P2, PT, R12, RZ, PT ;  /* 0x000000ff0c00720c */ /* 0x000fe20003f46270 */
[C---:B------:R-:W-:Y:S01]  /*0720*/  VIADD R20, R63.reuse, 0x17 ;  /* 0x000000173f147836 */ /* 0x040fe20000000000 */
[----:B------:R-:W-:Y:S01]  /*0730*/  ULDC UR35, c[0x0][0x240] ;  /* 0x0000900000237ab9 */ /* 0x000fe20000000800 */
[C---:B------:R-:W-:Y:S01]  /*0740*/  VIADD R22, R63.reuse, 0x11 ;  /* 0x000000113f167836 */ /* 0x040fe20000000000 */
[----:B------:R-:W-:Y:S01]  /*0750*/  SHF.R.U32.HI R61, RZ, 0x2, R65 ;  /* 0x00000002ff3d7819 */ /* 0x000fe20000011641 */
[C---:B------:R-:W-:Y:S01]  /*0760*/  VIADD R24, R63.reuse, 0xe ;  /* 0x0000000e3f187836 */ /* 0x040fe20000000000 */
[----:B------:R-:W-:Y:S01]  /*0770*/  ULDC.64 UR32, c[0x0][0x218] ;  /* 0x0000860000207ab9 */ /* 0x000fe20000000a00 */
[----:B0-----:R-:W0:Y:S01]  /*0780*/  MUFU.RCP R3, R3 ;  /* 0x0000000300037308 */ /* 0x001e220000001000 */
[----:B------:R-:W-:Y:S01]  /*0790*/  IABS R23, R22 ;  /* 0x0000001600177213 */ /* 0x000fe20000000000 */
[C---:B------:R-:W-:Y:S01]  /*07a0*/  VIADD R26, R63.reuse, 0x7 ;  /* 0x000000073f1a7836 */ /* 0x040fe20000000000 */
[----:B------:R-:W-:Y:S01]  /*07b0*/  IABS R29, R24 ;  /* 0x00000018001d7213 */ /* 0x000fe20000000000 */
[C---:B------:R-:W-:Y:S01]  /*07c0*/  VIADD R28, R63.reuse, 0x6 ;  /* 0x000000063f1c7836 */ /* 0x040fe20000000000 */
[----:B------:R-:W-:Y:S01]  /*07d0*/  ULDC UR34, c[0x0][0x234] ;  /* 0x00008d0000227ab9 */ /* 0x000fe20000000800 */
[C---:B------:R-:W-:Y:S01]  /*07e0*/  VIADD R30, R63.reuse, 0x4 ;  /* 0x000000043f1e7836 */ /* 0x040fe20000000000 */
[----:B------:R-:W-:Y:S01]  /*07f0*/  IABS R43, R26 ;  /* 0x0000001a002b7213 */ /* 0x000fe20000000000 */
[----:B-1----:R-:W1:Y:S01]  /*0800*/  MUFU.RCP R0, R0 ;  /* 0x0000000000007308 */ /* 0x002e620000001000 */
[----:B------:R-:W-:Y:S01]  /*0810*/  IABS R45, R28 ;  /* 0x0000001c002d7213 */ /* 0x000fe20000000000 */
[C---:B------:R-:W-:Y:S01]  /*0820*/  VIADD R32, R63.reuse, 0x3 ;  /* 0x000000033f207836 */ /* 0x040fe20000000000 */
[----:B------:R-:W-:Y:S01]  /*0830*/  IABS R49, R30 ;  /* 0x0000001e00317213 */ /* 0x000fe20000000000 */
[----:B------:R-:W-:Y:S01]  /*0840*/  VIADD R34, R63, 0x2 ;  /* 0x000000023f227836 */ /* 0x000fe20000000000 */
[----:B------:R-:W-:Y:S01]  /*0850*/  LOP3.LUT R79, R65, 0x7f, RZ, 0xc0, !PT ;  /* 0x0000007f414f7812 */ /* 0x000fe200078ec0ff */
[----:B------:R-:W-:Y:S01]  /*0860*/  VIADD R38, R63, 0x1 ;  /* 0x000000013f267836 */ /* 0x000fe20000000000 */
[----:B------:R-:W-:Y:S01]  /*0870*/  IABS R51, R32 ;  /* 0x0000002000337213 */ /* 0x000fe20000000000 */
[----:B------:R-:W-:Y:S01]  /*0880*/  IMAD.SHL.U32 R67, R65, 0x2, RZ ;  /* 0x0000000241437824 */ /* 0x000fe200078e00ff */
[----:B------:R-:W-:Y:S01]  /*0890*/  IABS R53, R34 ;  /* 0x0000002200357213 */ /* 0x000fe20000000000 */
[----:B0-----:R-:W-:Y:S01]  /*08a0*/  VIADD R6, R3, 0xffffffe ;  /* 0x0ffffffe03067836 */ /* 0x001fe20000000000 */
[----:B------:R-:W-:Y:S01]  /*08b0*/  LOP3.LUT R66, R80, 0x20, RZ, 0xfc, !PT ;  /* 0x0000002050427812 */ /* 0x000fe200078efcff */
[C---:B------:R-:W-:Y:S01]  /*08c0*/  IMAD.SHL.U32 R62, R65.reuse, 0x20, RZ ;  /* 0x00000020413e7824 */ /* 0x040fe200078e00ff */
[C---:B------:R-:W-:Y:S01]  /*08d0*/  LEA.HI R88, R65.reuse, 0x7c, RZ, 0x1b ;  /* 0x0000007c41587811 */ /* 0x040fe200078fd8ff */
[----:B------:R0:W2:Y:S01]  /*08e0*/  F2I.FTZ.U32.TRUNC.NTZ R7, R6 ;  /* 0x0000000600077305 */ /* 0x0000a2000021f000 */
[----:B------:R-:W-:-:S02]  /*08f0*/  LEA.HI R86, R65, 0x5c, RZ, 0x1b ;  /* 0x0000005c41567811 */ /* 0x000fc400078fd8ff */
[----:B------:R-:W-:Y:S01]  /*0900*/  CS2R R58, SRZ ;  /* 0x00000000003a7805 */ /* 0x000fe2000001ff00 */
[----:B-1----:R-:W-:Y:S01]  /*0910*/  VIADD R4, R0, 0xffffffe ;  /* 0x0ffffffe00047836 */ /* 0x002fe20000000000 */
[----:B------:R-:W-:Y:S01]  /*0920*/  LEA.HI R84, R65, 0x3c, RZ, 0x1b ;  /* 0x0000003c41547811 */ /* 0x000fe200078fd8ff */
[----:B------:R-:W-:Y:S01]  /*0930*/  VIADD R0, R63, 0x1f ;  /* 0x0000001f3f007836 */ /* 0x000fe20000000000 */
[----:B------:R-:W-:Y:S01]  /*0940*/  LOP3.LUT R69, R79, 0x70, RZ, 0x3c, !PT ;  /* 0x000000704f457812 */ /* 0x000fe200078e3cff */
[----:B------:R1:W3:Y:S01]  /*0950*/  F2I.FTZ.U32.TRUNC.NTZ R5, R4 ;  /* 0x0000000400057305 */ /* 0x0002e2000021f000 */
[----:B0-----:R-:W-:Y:S02]  /*0960*/  IMAD.MOV.U32 R6, RZ, RZ, RZ ;  /* 0x000000ffff067224 */ /* 0x001fe400078e00ff */
[----:B------:R-:W-:Y:S01]  /*0970*/  ISETP.GE.AND P0, PT, R0, RZ, PT ;  /* 0x000000ff0000720c */ /* 0x000fe20003f06270 */
[----:B--2---:R-:W-:Y:S02]  /*0980*/  IMAD.MOV R8, RZ, RZ, -R7 ;  /* 0x000000ffff087224 */ /* 0x004fe400078e0a07 */
[----:B-1----:R-:W-:-:S02]  /*0990*/  IMAD.MOV.U32 R4, RZ, RZ, RZ ;  /* 0x000000ffff047224 */ /* 0x002fc400078e00ff */
[----:B------:R-:W-:Y:S01]  /*09a0*/  IMAD R9, R8, R13, RZ ;  /* 0x0000000d08097224 */ /* 0x000fe200078e02ff */
[----:B------:R-:W-:-:S03]  /*09b0*/  IABS R8, R64 ;  /* 0x0000004000087213 */ /* 0x000fc60000000000 */
[----:B------:R-:W-:Y:S01]  /*09c0*/  IMAD.HI.U32 R7, R7, R9, R6 ;  /* 0x0000000907077227 */ /* 0x000fe200078e0006 */
[----:B------:R-:W-:-:S03]  /*09d0*/  IABS R6, R0 ;  /* 0x0000000000067213 */ /* 0x000fc60000000000 */
[----:B---3--:R-:W-:Y:S02]  /*09e0*/  IMAD.MOV R3, RZ, RZ, -R5 ;  /* 0x000000ffff037224 */ /* 0x008fe400078e0a05 */
[----:B------:R-:W-:-:S04]  /*09f0*/  IMAD.HI.U32 R7, R7, R8, RZ ;  /* 0x0000000807077227 */ /* 0x000fc800078e00ff */
[----:B------:R-:W-:Y:S02]  /*0a00*/  IMAD.MOV R7, RZ, RZ, -R7 ;  /* 0x000000ffff077224 */ /* 0x000fe400078e0a07 */
[----:B------:R-:W-:Y:S02]  /*0a10*/  IMAD R3, R3, R2, RZ ;  /* 0x0000000203037224 */ /* 0x000fe400078e02ff */
[----:B------:R-:W-:Y:S02]  /*0a20*/  IMAD R8, R13, R7, R8 ;  /* 0x000000070d087224 */ /* 0x000fe400078e0208 */
[----:B------:R-:W-:Y:S02]  /*0a30*/  VIADD R9, R63, 0x1e ;  /* 0x0000001e3f097836 */ /* 0x000fe40000000000 */
[----:B------:R-:W-:Y:S01]  /*0a40*/  IMAD.HI.U32 R5, R5, R3, R4 ;  /* 0x0000000305057227 */ /* 0x000fe200078e0004 */
[----:B------:R-:W-:Y:S02]  /*0a50*/  ISETP.GT.U32.AND P1, PT, R13, R8, PT ;  /* 0x000000080d00720c */ /* 0x000fe40003f24070 */
[----:B------:R-:W-:Y:S01]  /*0a60*/  IABS R3, R9 ;  /* 0x0000000900037213 */ /* 0x000fe20000000000 */
[----:B------:R-:W-:Y:S01]  /*0a70*/  IMAD.MOV.U32 R4, RZ, RZ, R6 ;  /* 0x000000ffff047224 */ /* 0x000fe200078e0006 */
[----:B------:R-:W-:-:S03]  /*0a80*/  ISETP.GE.AND P5, PT, R9, RZ, PT ;  /* 0x000000ff0900720c */ /* 0x000fc60003fa6270 */
[----:B------:R-:W-:Y:S02]  /*0a90*/  IMAD.MOV.U32 R6, RZ, RZ, R3 ;  /* 0x000000ffff067224 */ /* 0x000fe400078e0003 */
[----:B------:R-:W-:-:S04]  /*0aa0*/  IMAD.HI.U32 R0, R5, R4, RZ ;  /* 0x0000000405007227 */ /* 0x000fc800078e00ff */
[----:B------:R-:W-:Y:S02]  /*0ab0*/  @!P1 IMAD.IADD R8, R8, 0x1, -R13 ;  /* 0x0000000108089824 */ /* 0x000fe400078e0a0d */
[----:B------:R-:W-:-:S03]  /*0ac0*/  IMAD.HI.U32 R3, R5, R6, RZ ;  /* 0x0000000605037227 */ /* 0x000fc600078e00ff */
[----:B------:R-:W-:Y:S01]  /*0ad0*/  ISETP.GT.U32.AND P1, PT, R13, R8, PT ;  /* 0x000000080d00720c */ /* 0x000fe20003f24070 */
[----:B------:R-:W-:Y:S02]  /*0ae0*/  IMAD.MOV R7, RZ, RZ, -R0 ;  /* 0x000000ffff077224 */ /* 0x000fe400078e0a00 */
[----:B------:R-:W-:Y:S02]  /*0af0*/  IMAD.MOV R9, RZ, RZ, -R3 ;  /* 0x000000ffff097224 */ /* 0x000fe400078e0a03 */
[----:B------:R-:W-:Y:S02]  /*0b00*/  IMAD R3, R2, R7, R4 ;  /* 0x0000000702037224 */ /* 0x000fe400078e0204 */
[----:B------:R-:W-:-:S04]  /*0b10*/  IMAD.HI.U32 R7, R5, R11, RZ ;  /* 0x0000000b05077227 */ /* 0x000fc800078e00ff */
[----:B------:R-:W-:Y:S02]  /*0b20*/  IMAD R4, R2, R9, R6 ;  /* 0x0000000902047224 */ /* 0x000fe400078e0206 */
[----:B------:R-:W-:Y:S01]  /*0b30*/  @!P1 IMAD.IADD R8, R8, 0x1, -R13 ;  /* 0x0000000108089824 */ /* 0x000fe200078e0a0d */
[C---:B------:R-:W-:Y:S01]  /*0b40*/  ISETP.GT.U32.AND P1, PT, R2.reuse, R3, PT ;  /* 0x000000030200720c */ /* 0x040fe20003f24070 */
[----:B------:R-:W-:Y:S01]  /*0b50*/  IMAD.HI.U32 R6, R5, R10, RZ ;  /* 0x0000000a05067227 */ /* 0x000fe200078e00ff */
[----:B------:R-:W-:Y:S02]  /*0b60*/  ISETP.GT.U32.AND P6, PT, R2, R4, PT ;  /* 0x000000040200720c */ /* 0x000fe40003fc4070 */
[----:B------:R-:W-:Y:S01]  /*0b70*/  IABS R13, R18 ;  /* 0x00000012000d7213 */ /* 0x000fe20000000000 */
[----:B------:R-:W-:Y:S02]  /*0b80*/  IMAD.MOV R7, RZ, RZ, -R7 ;  /* 0x000000ffff077224 */ /* 0x000fe400078e0a07 */
[----:B------:R-:W-:-:S02]  /*0b90*/  IMAD.MOV R9, RZ, RZ, -R6 ;  /* 0x000000ffff097224 */ /* 0x000fc400078e0a06 */
[C---:B------:R-:W-:Y:S02]  /*0ba0*/  IMAD R7, R2.reuse, R7, R11 ;  /* 0x0000000702077224 */ /* 0x040fe400078e020b */
[----:B------:R-:W-:Y:S02]  /*0bb0*/  IMAD.MOV.U32 R0, RZ, RZ, R8 ;  /* 0x000000ffff007224 */ /* 0x000fe400078e0008 */
[----:B------:R-:W-:Y:S02]  /*0bc0*/  @!P1 IMAD.IADD R3, R3, 0x1, -R2 ;  /* 0x0000000103039824 */ /* 0x000fe400078e0a02 */
[C---:B------:R-:W-:Y:S01]  /*0bd0*/  IMAD R6, R2.reuse, R9, R10 ;  /* 0x0000000902067224 */ /* 0x040fe200078e020a */
[----:B------:R-:W-:Y:S01]  /*0be0*/  IABS R9, R15 ;  /* 0x0000000f00097213 */ /* 0x000fe20000000000 */
[----:B------:R-:W-:Y:S01]  /*0bf0*/  @!P4 IMAD.MOV R0, RZ, RZ, -R0 ;  /* 0x000000ffff00c224 */ /* 0x000fe200078e0a00 */
[----:B------:R-:W-:Y:S01]  /*0c00*/  ISETP.GT.U32.AND P1, PT, R2, R3, PT ;  /* 0x000000030200720c */ /* 0x000fe20003f24070 */
[----:B------:R-:W-:Y:S01]  /*0c10*/  @!P6 IMAD.IADD R4, R4, 0x1, -R2 ;  /* 0x000000010404e824 */ /* 0x000fe200078e0a02 */
[----:B------:R-:W-:Y:S01]  /*0c20*/  @!P3 LOP3.LUT R0, RZ, R16, RZ, 0x33, !PT ;  /* 0x00000010ff00b212 */ /* 0x000fe200078e33ff */
[----:B------:R-:W-:Y:S01]  /*0c30*/  IMAD.HI.U32 R8, R5, R9, RZ ;  /* 0x0000000905087227 */ /* 0x000fe200078e00ff */
[----:B------:R-:W-:-:S02]  /*0c40*/  ISETP.GT.U32.AND P3, PT, R2, R6, PT ;  /* 0x000000060200720c */ /* 0x000fc40003f64070 */
[----:B------:R-:W-:Y:S01]  /*0c50*/  ISETP.GE.AND P4, PT, R14, RZ, PT ;  /* 0x000000ff0e00720c */ /* 0x000fe20003f86270 */
[----:B------:R-:W-:Y:S01]  /*0c60*/  IMAD.MOV R8, RZ, RZ, -R8 ;  /* 0x000000ffff087224 */ /* 0x000fe200078e0a08 */
[----:B------:R-:W-:Y:S01]  /*0c70*/  IABS R14, R19 ;  /* 0x00000013000e7213 */ /* 0x000fe20000000000 */
[----:B------:R-:W-:Y:S01]  /*0c80*/  VIADD R16, R63, 0x1a ;  /* 0x0000001a3f107836 */ /* 0x000fe20000000000 */
[C---:B------:R-:W-:Y:S01]  /*0c90*/  ISETP.GT.U32.AND P6, PT, R2.reuse, R4, PT ;  /* 0x000000040200720c */ /* 0x040fe20003fc4070 */
[C---:B------:R-:W-:Y:S02]  /*0ca0*/  IMAD R8, R2.reuse, R8, R9 ;  /* 0x0000000802087224 */ /* 0x040fe400078e0209 */
[----:B------:R-:W-:Y:S01]  /*0cb0*/  @!P1 IMAD.IADD R3, R3, 0x1, -R2 ;  /* 0x0000000103039824 */ /* 0x000fe200078e0a02 */
[----:B------:R-:W-:Y:S01]  /*0cc0*/  ISETP.GT.U32.AND P1, PT, R2, R7, PT ;  /* 0x000000070200720c */ /* 0x000fe20003f24070 */
[----:B------:R-:W-:Y:S01]  /*0cd0*/  IMAD.HI.U32 R11, R5, R14, RZ ;  /* 0x0000000e050b7227 */ /* 0x000fe200078e00ff */
[----:B------:R-:W-:-:S03]  /*0ce0*/  IABS R12, R16 ;  /* 0x00000010000c7213 */ /* 0x000fc60000000000 */
[----:B------:R-:W-:Y:S01]  /*0cf0*/  @!P3 IMAD.IADD R6, R6, 0x1, -R2 ;  /* 0x000000010606b824 */ /* 0x000fe200078e0a02 */
[C---:B------:R-:W-:Y:S01]  /*0d00*/  ISETP.GT.U32.AND P3, PT, R2.reuse, R8, PT ;  /* 0x000000080200720c */ /* 0x040fe20003f64070 */
[----:B------:R-:W-:Y:S02]  /*0d10*/  @!P0 IMAD.MOV R3, RZ, RZ, -R3 ;  /* 0x000000ffff038224 */ /* 0x000fe400078e0a03 */
[----:B------:R-:W-:Y:S01]  /*0d20*/  IMAD.MOV R11, RZ, RZ, -R11 ;  /* 0x000000ffff0b7224 */ /* 0x000fe200078e0a0b */
[----:B------:R-:W-:Y:S01]  /*0d30*/  ISETP.GT.U32.AND P0, PT, R2, R6, PT ;  /* 0x000000060200720c */ /* 0x000fe20003f04070 */
[----:B------:R-:W-:-:S04]  /*0d40*/  IMAD.HI.U32 R9, R5, R12, RZ ;  /* 0x0000000c05097227 */ /* 0x000fc800078e00ff */
[----:B------:R-:W-:Y:S02]  /*0d50*/  @!P1 IMAD.IADD R7, R7, 0x1, -R2 ;  /* 0x0000000107079824 */ /* 0x000fe400078e0a02 */
[----:B------:R-:W-:Y:S02]  /*0d60*/  IMAD R11, R2, R11, R14 ;  /* 0x0000000b020b7224 */ /* 0x000fe400078e020e */
[----:B------:R-:W-:Y:S01]  /*0d70*/  @!P3 IMAD.IADD R8, R8, 0x1, -R2 ;  /* 0x000000010808b824 */ /* 0x000fe200078e0a02 */
[----:B------:R-:W-:Y:S01]  /*0d80*/  ISETP.GT.U32.AND P1, PT, R2, R7, PT ;  /* 0x000000070200720c */ /* 0x000fe20003f24070 */
[----:B------:R-:W-:-:S03]  /*0d90*/  IMAD.HI.U32 R10, R5, R13, RZ ;  /* 0x0000000d050a7227 */ /* 0x000fc600078e00ff */
[C---:B------:R-:W-:Y:S01]  /*0da0*/  ISETP.GT.U32.AND P3, PT, R2.reuse, R8, PT ;  /* 0x000000080200720c */ /* 0x040fe20003f64070 */
[----:B------:R-:W-:Y:S02]  /*0db0*/  IMAD.MOV R9, RZ, RZ, -R9 ;  /* 0x000000ffff097224 */ /* 0x000fe400078e0a09 */
[----:B------:R-:W-:Y:S02]  /*0dc0*/  IMAD.MOV R10, RZ, RZ, -R10 ;  /* 0x000000ffff0a7224 */ /* 0x000fe400078e0a0a */
[----:B------:R-:W-:Y:S02]  /*0dd0*/  IMAD R9, R2, R9, R12 ;  /* 0x0000000902097224 */ /* 0x000fe400078e020c */
[--C-:B------:R-:W-:Y:S02]  /*0de0*/  @!P0 IMAD.IADD R6, R6, 0x1, -R2.reuse ;  /* 0x0000000106068824 */ /* 0x100fe400078e0a02 */
[----:B------:R-:W-:Y:S01]  /*0df0*/  @!P1 IMAD.IADD R7, R7, 0x1, -R2 ;  /* 0x0000000107079824 */ /* 0x000fe200078e0a02 */
[C---:B------:R-:W-:Y:S01]  /*0e00*/  ISETP.GT.U32.AND P0, PT, R2.reuse, R9, PT ;  /* 0x000000090200720c */ /* 0x040fe20003f04070 */
[C---:B------:R-:W-:Y:S01]  /*0e10*/  IMAD R10, R2.reuse, R10, R13 ;  /* 0x0000000a020a7224 */ /* 0x040fe200078e020d */
[----:B------:R-:W-:Y:S01]  /*0e20*/  IABS R13, R20 ;  /* 0x00000014000d7213 */ /* 0x000fe20000000000 */
[----:B------:R-:W-:Y:S01]  /*0e30*/  @!P4 IMAD.MOV R7, RZ, RZ, -R7 ;  /* 0x000000ffff07c224 */ /* 0x000fe200078e0a07 */
[----:B------:R-:W-:Y:S01]  /*0e40*/  ISETP.GT.U32.AND P4, PT, R2, R11, PT ;  /* 0x0000000b0200720c */ /* 0x000fe20003f84070 */
[----:B------:R-:W-:Y:S01]  /*0e50*/  @!P2 IMAD.MOV R6, RZ, RZ, -R6 ;  /* 0x000000ffff06a224 */ /* 0x000fe200078e0a06 */
[----:B------:R-:W-:Y:S01]  /*0e60*/  ISETP.GE.AND P2, PT, R18, RZ, PT ;  /* 0x000000ff1200720c */ /* 0x000fe20003f46270 */
[----:B------:R-:W-:Y:S01]  /*0e70*/  @!P6 IMAD.IADD R4, R4, 0x1, -R2 ;  /* 0x000000010404e824 */ /* 0x000fe200078e0a02 */
[----:B------:R-:W-:Y:S01]  /*0e80*/  ISETP.GE.AND P6, PT, R15, RZ, PT ;  /* 0x000000ff0f00720c */ /* 0x000fe20003fc6270 */
[----:B------:R-:W-:Y:S01]  /*0e90*/  VIADD R18, R63, 0x16 ;  /* 0x000000163f127836 */ /* 0x000fe20000000000 */
[----:B------:R-:W-:Y:S01]  /*0ea0*/  ISETP.GT.U32.AND P1, PT, R2, R10, PT ;  /* 0x0000000a0200720c */ /* 0x000fe20003f24070 */
[----:B------:R-:W-:-:S03]  /*0eb0*/  IMAD.HI.U32 R12, R5, R13, RZ ;  /* 0x0000000d050c7227 */ /* 0x000fc600078e00ff */
[----:B------:R-:W-:Y:S01]  /*0ec0*/  IABS R15, R18 ;  /* 0x00000012000f7213 */ /* 0x000fe20000000000 */
[--C-:B------:R-:W-:Y:S01]  /*0ed0*/  @!P3 IMAD.IADD R8, R8, 0x1, -R2.reuse ;  /* 0x000000010808b824 */ /* 0x100fe200078e0a02 */
[----:B------:R-:W-:Y:S01]  /*0ee0*/  ISETP.GE.AND P3, PT, R19, RZ, PT ;  /* 0x000000ff1300720c */ /* 0x000fe20003f66270 */
[----:B------:R-:W-:Y:S02]  /*0ef0*/  @!P4 IMAD.IADD R11, R11, 0x1, -R2 ;  /* 0x000000010b0bc824 */ /* 0x000fe400078e0a02 */
[----:B------:R-:W-:Y:S02]  /*0f00*/  IMAD.MOV R12, RZ, RZ, -R12 ;  /* 0x000000ffff0c7224 */ /* 0x000fe400078e0a0c */
[----:B------:R-:W-:Y:S01]  /*0f10*/  VIADD R19, R63, 0x15 ;  /* 0x000000153f137836 */ /* 0x000fe20000000000 */
[----:B------:R-:W-:Y:S01]  /*0f20*/  ISETP.GT.U32.AND P4, PT, R2, R11, PT ;  /* 0x0000000b0200720c */ /* 0x000fe20003f84070 */
[----:B------:R-:W-:Y:S01]  /*0f30*/  @!P5 IMAD.MOV R4, RZ, RZ, -R4 ;  /* 0x000000ffff04d224 */ /* 0x000fe200078e0a04 */
[----:B------:R-:W-:Y:S01]  /*0f40*/  ISETP.GE.AND P5, PT, R16, RZ, PT ;  /* 0x000000ff1000720c */ /* 0x000fe20003fa6270 */
[----:B------:R-:W-:Y:S01]  /*0f50*/  IMAD R12, R2, R12, R13 ;  /* 0x0000000c020c7224 */ /* 0x000fe200078e020d */
[----:B------:R-:W-:Y:S01]  /*0f60*/  IABS R16, R19 ;  /* 0x0000001300107213 */ /* 0x000fe20000000000 */
[----:B------:R-:W-:-:S04]  /*0f70*/  IMAD.HI.U32 R13, R5, R15, RZ ;  /* 0x0000000f050d7227 */ /* 0x000fc800078e00ff */
[----:B------:R-:W-:Y:S02]  /*0f80*/  @!P0 IMAD.IADD R9, R9, 0x1, -R2 ;  /* 0x0000000109098824 */ /* 0x000fe400078e0a02 */
[----:B------:R-:W-:Y:S01]  /*0f90*/  @!P6 IMAD.MOV R8, RZ, RZ, -R8 ;  /* 0x000000ffff08e224 */ /* 0x000fe200078e0a08 */
[C---:B------:R-:W-:Y:S01]  /*0fa0*/  ISETP.GT.U32.AND P6, PT, R2.reuse, R12, PT ;  /* 0x0000000c0200720c */ /* 0x040fe20003fc4070 */
[----:B------:R-:W-:Y:S01]  /*0fb0*/  IMAD.MOV R13, RZ, RZ, -R13 ;  /* 0x000000ffff0d7224 */ /* 0x000fe200078e0a0d */
[----:B------:R-:W-:Y:S01]  /*0fc0*/  ISETP.GT.U32.AND P0, PT, R2, R9, PT ;  /* 0x000000090200720c */ /* 0x000fe20003f04070 */
[----:B------:R-:W-:-:S04]  /*0fd0*/  IMAD.HI.U32 R14, R5, R16, RZ ;  /* 0x00000010050e7227 */ /* 0x000fc800078e00ff */
[----:B------:R-:W-:Y:S02]  /*0fe0*/  @!P1 IMAD.IADD R10, R10, 0x1, -R2 ;  /* 0x000000010a0a9824 */ /* 0x000fe400078e0a02 */
[C---:B------:R-:W-:Y:S02]  /*0ff0*/  IMAD R13, R2.reuse, R13, R15 ;  /* 0x0000000d020d7224 */ /* 0x040fe400078e020f */
[----:B------:R-:W-:Y:S01]  /*1000*/  IMAD.MOV R15, RZ, RZ, -R14 ;  /* 0x000000ffff0f7224 */ /* 0x000fe200078e0a0e */
[C---:B------:R-:W-:Y:S01]  /*1010*/  ISETP.GT.U32.AND P1, PT, R2.reuse, R10, PT ;  /* 0x0000000a0200720c */ /* 0x040fe20003f24070 */
[----:B------:R-:W-:Y:S01]  /*1020*/  @!P4 IMAD.IADD R11, R11, 0x1, -R2 ;  /* 0x000000010b0bc824 */ /* 0x000fe200078e0a02 */
[C---:B------:R-:W-:Y:S01]  /*1030*/  ISETP.GT.U32.AND P4, PT, R2.reuse, R13, PT ;  /* 0x0000000d0200720c */ /* 0x040fe20003f84070 */
[----:B------:R-:W-:Y:S02]  /*1040*/  IMAD R14, R2, R15, R16 ;  /* 0x0000000f020e7224 */ /* 0x000fe400078e0210 */
[----:B------:R-:W-:-:S02]  /*1050*/  @!P6 IMAD.IADD R12, R12, 0x1, -R2 ;  /* 0x000000010c0ce824 */ /* 0x000fc400078e0a02 */
[----:B------:R-:W-:Y:S01]  /*1060*/  @!P3 IMAD.MOV R11, RZ, RZ, -R11 ;  /* 0x000000ffff0bb224 */ /* 0x000fe200078e0a0b */
[----:B------:R-:W-:Y:S01]  /*1070*/  ISETP.GT.U32.AND P3, PT, R2, R14, PT ;  /* 0x0000000e0200720c */ /* 0x000fe20003f64070 */
[--C-:B------:R-:W-:Y:S01]  /*1080*/  @!P0 IMAD.IADD R9, R9, 0x1, -R2.reuse ;  /* 0x0000000109098824 */ /* 0x100fe200078e0a02 */
[----:B------:R-:W-:Y:S01]  /*1090*/  ISETP.GE.AND P0, PT, R20, RZ, PT ;  /* 0x000000ff1400720c */ /* 0x000fe20003f06270 */
[----:B------:R-:W-:Y:S01]  /*10a0*/  VIADD R20, R63, 0x14 ;  /* 0x000000143f147836 */ /* 0x000fe20000000000 */
[----:B------:R-:W-:Y:S01]  /*10b0*/  ISETP.GT.U32.AND P6, PT, R2, R12, PT ;  /* 0x0000000c0200720c */ /* 0x000fe20003fc4070 */
[--C-:B------:R-:W-:Y:S01]  /*10c0*/  @!P1 IMAD.IADD R10, R10, 0x1, -R2.reuse ;  /* 0x000000010a0a9824 */ /* 0x100fe200078e0a02 */
[----:B------:R-:W-:Y:S01]  /*10d0*/  ISETP.GE.AND P1, PT, R18, RZ, PT ;  /* 0x000000ff1200720c */ /* 0x000fe20003f26270 */
[----:B------:R-:W-:Y:S01]  /*10e0*/  @!P4 IMAD.IADD R13, R13, 0x1, -R2 ;  /* 0x000000010d0dc824 */ /* 0x000fe200078e0a02 */
[----:B------:R-:W-:Y:S01]  /*10f0*/  IABS R18, R20 ;  /* 0x0000001400127213 */ /* 0x000fe20000000000 */
[----:B------:R-:W-:-:S02]  /*1100*/  VIADD R16, R63, 0x13 ;  /* 0x000000133f107836 */ /* 0x000fc40000000000 */
[----:B------:R-:W-:Y:S01]  /*1110*/  @!P5 IMAD.MOV R9, RZ, RZ, -R9 ;  /* 0x000000ffff09d224 */ /* 0x000fe200078e0a09 */
[----:B------:R-:W-:Y:S01]  /*1120*/  ISETP.GE.AND P5, PT, R19, RZ, PT ;  /* 0x000000ff1300720c */ /* 0x000fe20003fa6270 */
[----:B------:R-:W-:Y:S01]  /*1130*/  @!P2 IMAD.MOV R10, RZ, RZ, -R10 ;  /* 0x000000ffff0aa224 */ /* 0x000fe200078e0a0a */
[----:B------:R-:W-:Y:S01]  /*1140*/  ISETP.GE.AND P2, PT, R20, RZ, PT ;  /* 0x000000ff1400720c */ /* 0x000fe20003f46270 */
[----:B------:R-:W-:Y:S01]  /*1150*/  IMAD.HI.U32 R15, R5, R18, RZ ;  /* 0x00000012050f7227 */ /* 0x000fe200078e00ff */
[----:B------:R-:W-:Y:S02]  /*1160*/  ISETP.GT.U32.AND P4, PT, R2, R13, PT ;  /* 0x0000000d0200720c */ /* 0x000fe40003f84070 */
[----:B------:R-:W-:Y:S01]  /*1170*/  IABS R19, R16 ;  /* 0x0000001000137213 */ /* 0x000fe20000000000 */
[----:B------:R-:W-:Y:S02]  /*1180*/  VIADD R20, R63, 0x12 ;  /* 0x000000123f147836 */ /* 0x000fe40000000000 */
[----:B------:R-:W-:-:S02]  /*1190*/  @!P3 IMAD.IADD R14, R14, 0x1, -R2 ;  /* 0x000000010e0eb824 */ /* 0x000fc400078e0a02 */
[----:B------:R-:W-:Y:S01]  /*11a0*/  @!P6 IMAD.IADD R12, R12, 0x1, -R2 ;  /* 0x000000010c0ce824 */ /* 0x000fe200078e0a02 */
[----:B------:R-:W-:Y:S01]  /*11b0*/  ISETP.GE.AND P6, PT, R16, RZ, PT ;  /* 0x000000ff1000720c */ /* 0x000fe20003fc6270 */
[----:B------:R-:W-:Y:S01]  /*11c0*/  IMAD.MOV R15, RZ, RZ, -R15 ;  /* 0x000000ffff0f7224 */ /* 0x000fe200078e0a0f */
[----:B------:R-:W-:Y:S01]  /*11d0*/  IABS R21, R20 ;  /* 0x0000001400157213 */ /* 0x000fe20000000000 */
[----:B------:R-:W-:Y:S01]  /*11e0*/  IMAD.HI.U32 R16, R5, R19, RZ ;  /* 0x0000001305107227 */ /* 0x000fe200078e00ff */
[----:B------:R-:W-:-:S03]  /*11f0*/  ISETP.GT.U32.AND P3, PT, R2, R14, PT ;  /* 0x0000000e0200720c */ /* 0x000fc60003f64070 */
[----:B------:R-:W-:Y:S02]  /*1200*/  IMAD R15, R2, R15, R18 ;  /* 0x0000000f020f7224 */ /* 0x000fe400078e0212 */
[----:B------:R-:W-:Y:S02]  /*1210*/  IMAD.MOV R18, RZ, RZ, -R16 ;  /* 0x000000ffff127224 */ /* 0x000fe400078e0a10 */
[----:B------:R-:W-:-:S04]  /*1220*/  IMAD.HI.U32 R16, R5, R21, RZ ;  /* 0x0000001505107227 */ /* 0x000fc800078e00ff */
[----:B------:R-:W-:Y:S01]  /*1230*/  @!P4 IMAD.IADD R13, R13, 0x1, -R2 ;  /* 0x000000010d0dc824 */ /* 0x000fe200078e0a02 */
[C---:B------:R-:W-:Y:S01]  /*1240*/  ISETP.GT.U32.AND P4, PT, R2.reuse, R15, PT ;  /* 0x0000000f0200720c */ /* 0x040fe20003f84070 */
[----:B------:R-:W-:Y:S02]  /*1250*/  IMAD R19, R2, R18, R19 ;  /* 0x0000001202137224 */ /* 0x000fe400078e0213 */
[----:B------:R-:W-:Y:S02]  /*1260*/  IMAD.MOV R18, RZ, RZ, -R16 ;  /* 0x000000ffff127224 */ /* 0x000fe400078e0a10 */
[----:B------:R-:W-:Y:S01]  /*1270*/  @!P3 IMAD.IADD R14, R14, 0x1, -R2 ;  /* 0x000000010e0eb824 */ /* 0x000fe200078e0a02 */
[C---:B------:R-:W-:Y:S01]  /*1280*/  ISETP.GT.U32.AND P3, PT, R2.reuse, R19, PT ;  /* 0x000000130200720c */ /* 0x040fe20003f64070 */
[----:B------:R-:W-:Y:S02]  /*1290*/  IMAD R21, R2, R18, R21 ;  /* 0x0000001202157224 */ /* 0x000fe400078e0215 */
[----:B------:R-:W-:-:S02]  /*12a0*/  @!P5 IMAD.MOV R14, RZ, RZ, -R14 ;  /* 0x000000ffff0ed224 */ /* 0x000fc400078e0a0e */
[----:B------:R-:W-:Y:S01]  /*12b0*/  @!P0 IMAD.MOV R12, RZ, RZ, -R12 ;  /* 0x000000ffff0c8224 */ /* 0x000fe200078e0a0c */
[----:B------:R-:W-:Y:S01]  /*12c0*/  ISETP.GT.U32.AND P5, PT, R2, R21, PT ;  /* 0x000000150200720c */ /* 0x000fe20003fa4070 */
[----:B------:R-:W-:Y:S01]  /*12d0*/  @!P4 IMAD.IADD R15, R15, 0x1, -R2 ;  /* 0x000000010f0fc824 */ /* 0x000fe200078e0a02 */
[----:B------:R-:W-:Y:S01]  /*12e0*/  ISETP.GE.AND P0, PT, R20, RZ, PT ;  /* 0x000000ff1400720c */ /* 0x000fe20003f06270 */
[----:B------:R-:W-:-:S03]  /*12f0*/  IMAD.HI.U32 R16, R5, R23, RZ ;  /* 0x0000001705107227 */ /* 0x000fc600078e00ff */
[----:B------:R-:W-:Y:S01]  /*1300*/  ISETP.GT.U32.AND P4, PT, R2, R15, PT ;  /* 0x0000000f0200720c */ /* 0x000fe20003f84070 */
[C---:B------:R-:W-:Y:S02]  /*1310*/  VIADD R20, R63.reuse, 0x10 ;  /* 0x000000103f147836 */ /* 0x040fe40000000000 */
[----:B------:R-:W-:Y:S01]  /*1320*/  @!P1 IMAD.MOV R13, RZ, RZ, -R13 ;  /* 0x000000ffff0d9224 */ /* 0x000fe200078e0a0d */
[----:B------:R-:W-:Y:S01]  /*1330*/  ISETP.GE.AND P1, PT, R22, RZ, PT ;  /* 0x000000ff1600720c */ /* 0x000fe20003f26270 */
[----:B------:R-:W-:Y:S01]  /*1340*/  IMAD.MOV R16, RZ, RZ, -R16 ;  /* 0x000000ffff107224 */ /* 0x000fe200078e0a10 */
[----:B------:R-:W-:Y:S01]  /*1350*/  IABS R25, R20 ;  /* 0x0000001400197213 */ /* 0x000fe20000000000 */
[----:B------:R-:W-:Y:S02]  /*1360*/  VIADD R22, R63, 0xf ;  /* 0x0000000f3f167836 */ /* 0x000fe40000000000 */
[--C-:B------:R-:W-:Y:S02]  /*1370*/  @!P3 IMAD.IADD R19, R19, 0x1, -R2.reuse ;  /* 0x000000011313b824 */ /* 0x100fe400078e0a02 */
[----:B------:R-:W-:Y:S01]  /*1380*/  @!P5 IMAD.IADD R21, R21, 0x1, -R2 ;  /* 0x000000011515d824 */ /* 0x000fe200078e0a02 */
[----:B------:R-:W-:Y:S01]  /*1390*/  IABS R27, R22 ;  /* 0x00000016001b7213 */ /* 0x000fe20000000000 */
[C---:B------:R-:W-:Y:S01]  /*13a0*/  IMAD R23, R2.reuse, R16, R23 ;  /* 0x0000001002177224 */ /* 0x040fe200078e0217 */
[C---:B------:R-:W-:Y:S01]  /*13b0*/  ISETP.GT.U32.AND P3, PT, R2.reuse, R19, PT ;  /* 0x000000130200720c */ /* 0x040fe20003f64070 */
[----:B------:R-:W-:Y:S01]  /*13c0*/  IMAD.HI.U32 R16, R5, R25, RZ ;  /* 0x0000001905107227 */ /* 0x000fe200078e00ff */
[----:B------:R-:W-:-:S03]  /*13d0*/  ISETP.GT.U32.AND P5, PT, R2, R21, PT ;  /* 0x000000150200720c */ /* 0x000fc60003fa4070 */
[----:B------:R-:W-:Y:S01]  /*13e0*/  @!P4 IMAD.IADD R15, R15, 0x1, -R2 ;  /* 0x000000010f0fc824 */ /* 0x000fe200078e0a02 */
[----:B------:R-:W-:Y:S01]  /*13f0*/  ISETP.GT.U32.AND P4, PT, R2, R23, PT ;  /* 0x000000170200720c */ /* 0x000fe20003f84070 */
[----:B------:R-:W-:-:S04]  /*1400*/  IMAD.HI.U32 R18, R5, R27, RZ ;  /* 0x0000001b05127227 */ /* 0x000fc800078e00ff */
[----:B------:R-:W-:Y:S02]  /*1410*/  IMAD.MOV R16, RZ, RZ, -R16 ;  /* 0x000000ffff107224 */ /* 0x000fe400078e0a10 */
[----:B------:R-:W-:Y:S02]  /*1420*/  IMAD.MOV R18, RZ, RZ, -R18 ;  /* 0x000000ffff127224 */ /* 0x000fe400078e0a12 */
[----:B------:R-:W-:Y:S02]  /*1430*/  IMAD R25, R2, R16, R25 ;  /* 0x0000001002197224 */ /* 0x000fe400078e0219 */
[--C-:B------:R-:W-:Y:S01]  /*1440*/  @!P3 IMAD.IADD R19, R19, 0x1, -R2.reuse ;  /* 0x000000011313b824 */ /* 0x100fe200078e0a02 */
[----:B------:R-:W-:Y:S01]  /*1450*/  ISETP.GE.AND P3, PT, R22, RZ, PT ;  /* 0x000000ff1600720c */ /* 0x000fe20003f66270 */
[C---:B------:R-:W-:Y:S02]  /*1460*/  IMAD R27, R2.reuse, R18, R27 ;  /* 0x00000012021b7224 */ /* 0x040fe400078e021b */
[--C-:B------:R-:W-:Y:S01]  /*1470*/  @!P5 IMAD.IADD R21, R21, 0x1, -R2.reuse ;  /* 0x000000011515d824 */ /* 0x100fe200078e0a02 */
[----:B------:R-:W-:Y:S01]  /*1480*/  ISETP.GT.U32.AND P5, PT, R2, R25, PT ;  /* 0x000000190200720c */ /* 0x000fe20003fa4070 */
[----:B------:R-:W-:-:S02]  /*1490*/  @!P4 IMAD.IADD R23, R23, 0x1, -R2 ;  /* 0x000000011717c824 */ /* 0x000fc400078e0a02 */
[----:B------:R-:W-:Y:S01]  /*14a0*/  @!P6 IMAD.MOV R19, RZ, RZ, -R19 ;  /* 0x000000ffff13e224 */ /* 0x000fe200078e0a13 */
[C---:B------:R-:W-:Y:S01]  /*14b0*/  ISETP.GT.U32.AND P6, PT, R2.reuse, R27, PT ;  /* 0x0000001b0200720c */ /* 0x040fe20003fc4070 */
[----:B------:R-:W-:Y:S01]  /*14c0*/  IMAD.HI.U32 R16, R5, R29, RZ ;  /* 0x0000001d05107227 */ /* 0x000fe200078e00ff */
[----:B------:R-:W-:-:S03]  /*14d0*/  ISETP.GT.U32.AND P4, PT, R2, R23, PT ;  /* 0x000000170200720c */ /* 0x000fc60003f84070 */
[----:B------:R-:W-:Y:S02]  /*14e0*/  VIADD R18, R63, 0xd ;  /* 0x0000000d3f127836 */ /* 0x000fe40000000000 */
[----:B------:R-:W-:Y:S02]  /*14f0*/  IMAD.MOV R16, RZ, RZ, -R16 ;  /* 0x000000ffff107224 */ /* 0x000fe400078e0a10 */
[--C-:B------:R-:W-:Y:S01]  /*1500*/  @!P5 IMAD.IADD R25, R25, 0x1, -R2.reuse ;  /* 0x000000011919d824 */ /* 0x100fe200078e0a02 */
[----:B------:R-:W-:Y:S01]  /*1510*/  IABS R31, R18 ;  /* 0x00000012001f7213 */ /* 0x000fe20000000000 */
[----:B------:R-:W-:Y:S01]  /*1520*/  IMAD R29, R2, R16, R29 ;  /* 0x00000010021d7224 */ /* 0x000fe200078e021d */
[----:B------:R-:W-:Y:S01]  /*1530*/  ISETP.GE.AND P5, PT, R18, RZ, PT ;  /* 0x000000ff1200720c */ /* 0x000fe20003fa6270 */
[----:B------:R-:W-:Y:S01]  /*1540*/  @!P6 IMAD.IADD R27, R27, 0x1, -R2 ;  /* 0x000000011b1be824 */ /* 0x000fe200078e0a02 */
[----:B------:R-:W-:Y:S01]  /*1550*/  ISETP.GT.U32.AND P6, PT, R2, R25, PT ;  /* 0x000000190200720c */ /* 0x000fe20003fc4070 */
[----:B------:R-:W-:-:S04]  /*1560*/  IMAD.HI.U32 R16, R5, R31, RZ ;  /* 0x0000001f05107227 */ /* 0x000fc800078e00ff */
[----:B------:R-:W-:Y:S01]  /*1570*/  @!P4 IMAD.IADD R23, R23, 0x1, -R2 ;  /* 0x000000011717c824 */ /* 0x000fe200078e0a02 */
[----:B------:R-:W-:Y:S01]  /*1580*/  ISETP.GT.U32.AND P4, PT, R2, R29, PT ;  /* 0x0000001d0200720c */ /* 0x000fe20003f84070 */
[----:B------:R-:W-:Y:S02]  /*1590*/  IMAD.MOV R16, RZ, RZ, -R16 ;  /* 0x000000ffff107224 */ /* 0x000fe400078e0a10 */
[----:B------:R-:W-:Y:S01]  /*15a0*/  @!P2 IMAD.MOV R15, RZ, RZ, -R15 ;  /* 0x000000ffff0fa224 */ /* 0x000fe200078e0a0f */
[----:B------:R-:W-:Y:S01]  /*15b0*/  ISETP.GE.AND P2, PT, R20, RZ, PT ;  /* 0x000000ff1400720c */ /* 0x000fe20003f46270 */
[C---:B------:R-:W-:Y:S02]  /*15c0*/  IMAD R31, R2.reuse, R16, R31 ;  /* 0x00000010021f7224 */ /* 0x040fe400078e021f */
[--C-:B------:R-:W-:Y:S02]  /*15d0*/  @!P6 IMAD.IADD R25, R25, 0x1, -R2.reuse ;  /* 0x000000011919e824 */ /* 0x100fe400078e0a02 */
[----:B------:R-:W-:Y:S01]  /*15e0*/  VIADD R18, R63, 0xc ;  /* 0x0000000c3f127836 */ /* 0x000fe20000000000 */
[C---:B------:R-:W-:Y:S01]  /*15f0*/  ISETP.GT.U32.AND P6, PT, R2.reuse, R31, PT ;  /* 0x0000001f0200720c */ /* 0x040fe20003fc4070 */
[----:B------:R-:W-:Y:S01]  /*1600*/  @!P1 IMAD.MOV R23, RZ, RZ, -R23 ;  /* 0x000000ffff179224 */ /* 0x000fe200078e0a17 */
[----:B------:R-:W-:Y:S01]  /*1610*/  ISETP.GT.U32.AND P1, PT, R2, R27, PT ;  /* 0x0000001b0200720c */ /* 0x000fe20003f24070 */
[----:B------:R-:W-:Y:S01]  /*1620*/  @!P4 IMAD.IADD R29, R29, 0x1, -R2 ;  /* 0x000000011d1dc824 */ /* 0x000fe200078e0a02 */
[----:B------:R-:W-:Y:S01]  /*1630*/  IABS R33, R18 ;  /* 0x0000001200217213 */ /* 0x000fe20000000000 */
[----:B------:R-:W-:Y:S01]  /*1640*/  @!P0 IMAD.MOV R21, RZ, RZ, -R21 ;  /* 0x000000ffff158224 */ /* 0x000fe200078e0a15 */
[----:B------:R-:W-:Y:S01]  /*1650*/  ISETP.GE.AND P0, PT, R24, RZ, PT ;  /* 0x000000ff1800720c */ /* 0x000fe20003f06270 */
[C---:B------:R-:W-:Y:S01]  /*1660*/  VIADD R22, R63.reuse, 0xb ;  /* 0x0000000b3f167836 */ /* 0x040fe20000000000 */
[----:B------:R-:W-:Y:S01]  /*1670*/  ISETP.GT.U32.AND P4, PT, R2, R29, PT ;  /* 0x0000001d0200720c */ /* 0x000fe20003f84070 */
[----:B------:R-:W-:-:S02]  /*1680*/  VIADD R24, R63, 0xa ;  /* 0x0000000a3f187836 */ /* 0x000fc40000000000 */
[----:B------:R-:W-:Y:S01]  /*1690*/  IMAD.HI.U32 R16, R5, R33, RZ ;  /* 0x0000002105107227 */ /* 0x000fe200078e00ff */
[----:B------:R-:W-:Y:S02]  /*16a0*/  IABS R35, R22 ;  /* 0x0000001600237213 */ /* 0x000fe40000000000 */
[----:B------:R-:W-:Y:S01]  /*16b0*/  IABS R37, R24 ;  /* 0x0000001800257213 */ /* 0x000fe20000000000 */
[----:B------:R-:W-:Y:S01]  /*16c0*/  @!P6 IMAD.IADD R31, R31, 0x1, -R2 ;  /* 0x000000011f1fe824 */ /* 0x000fe200078e0a02 */
[----:B------:R-:W-:Y:S01]  /*16d0*/  ISETP.GE.AND P6, PT, R24, RZ, PT ;  /* 0x000000ff1800720c */ /* 0x000fe20003fc6270 */
[----:B------:R-:W-:Y:S02]  /*16e0*/  IMAD.MOV R16, RZ, RZ, -R16 ;  /* 0x000000ffff107224 */ /* 0x000fe400078e0a10 */
[----:B------:R-:W-:Y:S01]  /*16f0*/  @!P2 IMAD.MOV R25, RZ, RZ, -R25 ;  /* 0x000000ffff19a224 */ /* 0x000fe200078e0a19 */
[----:B------:R-:W-:Y:S01]  /*1700*/  ISETP.GT.U32.AND P2, PT, R2, R31, PT ;  /* 0x0000001f0200720c */ /* 0x000fe20003f44070 */
[--C-:B------:R-:W-:Y:S01]  /*1710*/  @!P1 IMAD.IADD R27, R27, 0x1, -R2.reuse ;  /* 0x000000011b1b9824 */ /* 0x100fe200078e0a02 */
[----:B------:R-:W-:Y:S01]  /*1720*/  ISETP.GE.AND P1, PT, R18, RZ, PT ;  /* 0x000000ff1200720c */ /* 0x000fe20003f26270 */
[----:B------:R-:W-:Y:S01]  /*1730*/  @!P4 IMAD.IADD R29, R29, 0x1, -R2 ;  /* 0x000000011d1dc824 */ /* 0x000fe200078e0a02 */
[----:B------:R-:W-:Y:S01]  /*1740*/  ISETP.GE.AND P4, PT, R22, RZ, PT ;  /* 0x000000ff1600720c */ /* 0x000fe20003f86270 */
[----:B------:R-:W-:-:S02]  /*1750*/  IMAD R33, R2, R16, R33 ;  /* 0x0000001002217224 */ /* 0x000fc400078e0221 */
[----:B------:R-:W-:-:S04]  /*1760*/  IMAD.HI.U32 R18, R5, R35, RZ ;  /* 0x0000002305127227 */ /* 0x000fc800078e00ff */
[----:B------:R-:W-:-:S04]  /*1770*/  IMAD.HI.U32 R20, R5, R37, RZ ;  /* 0x0000002505147227 */ /* 0x000fc800078e00ff */
[----:B------:R-:W-:Y:S01]  /*1780*/  @!P0 IMAD.MOV R29, RZ, RZ, -R29 ;  /* 0x000000ffff1d8224 */ /* 0x000fe200078e0a1d */
[C---:B------:R-:W-:Y:S01]  /*1790*/  ISETP.GT.U32.AND P0, PT, R2.reuse, R33, PT ;  /* 0x000000210200720c */ /* 0x040fe20003f04070 */
[----:B------:R-:W-:Y:S02]  /*17a0*/  IMAD.MOV R18, RZ, RZ, -R18 ;  /* 0x000000ffff127224 */ /* 0x000fe400078e0a12 */
[----:B------:R-:W-:Y:S02]  /*17b0*/  IMAD.MOV R20, RZ, RZ, -R20 ;  /* 0x000000ffff147224 */ /* 0x000fe400078e0a14 */
[C---:B------:R-:W-:Y:S02]  /*17c0*/  IMAD R35, R2.reuse, R18, R35 ;  /* 0x0000001202237224 */ /* 0x040fe400078e0223 */
[C---:B------:R-:W-:Y:S02]  /*17d0*/  IMAD R37, R2.reuse, R20, R37 ;  /* 0x0000001402257224 */ /* 0x040fe400078e0225 */
[----:B------:R-:W-:Y:S01]  /*17e0*/  @!P2 IMAD.IADD R31, R31, 0x1, -R2 ;  /* 0x000000011f1fa824 */ /* 0x000fe200078e0a02 */
[----:B------:R-:W-:Y:S01]  /*17f0*/  ISETP.GT.U32.AND P2, PT, R2, R35, PT ;  /* 0x000000230200720c */ /* 0x000fe20003f44070 */
[----:B------:R-:W-:-:S02]  /*1800*/  VIADD R16, R63, 0x9 ;  /* 0x000000093f107836 */ /* 0x000fc40000000000 */
[----:B------:R-:W-:Y:S01]  /*1810*/  @!P5 IMAD.MOV R31, RZ, RZ, -R31 ;  /* 0x000000ffff1fd224 */ /* 0x000fe200078e0a1f */
[----:B------:R-:W-:Y:S01]  /*1820*/  ISETP.GT.U32.AND P5, PT, R2, R37, PT ;  /* 0x000000250200720c */ /* 0x000fe20003fa4070 */
[----:B------:R-:W-:Y:S01]  /*1830*/  @!P0 IMAD.IADD R33, R33, 0x1, -R2 ;  /* 0x0000000121218824 */ /* 0x000fe200078e0a02 */
[----:B------:R-:W-:Y:S01]  /*1840*/  IABS R39, R16 ;  /* 0x0000001000277213 */ /* 0x000fe20000000000 */
[----:B------:R-:W-:Y:S01]  /*1850*/  @!P3 IMAD.MOV R27, RZ, RZ, -R27 ;  /* 0x000000ffff1bb224 */ /* 0x000fe200078e0a1b */
[----:B------:R-:W-:Y:S01]  /*1860*/  ISETP.GE.AND P3, PT, R16, RZ, PT ;  /* 0x000000ff1000720c */ /* 0x000fe20003f66270 */
[----:B------:R-:W-:Y:S01]  /*1870*/  VIADD R24, R63, 0x8 ;  /* 0x000000083f187836 */ /* 0x000fe20000000000 */
[----:B------:R-:W-:Y:S01]  /*1880*/  ISETP.GT.U32.AND P0, PT, R2, R33, PT ;  /* 0x000000210200720c */ /* 0x000fe20003f04070 */
[----:B------:R-:W-:-:S03]  /*1890*/  IMAD.HI.U32 R16, R5, R39, RZ ;  /* 0x0000002705107227 */ /* 0x000fc600078e00ff */
[----:B------:R-:W-:Y:S01]  /*18a0*/  IABS R41, R24 ;  /* 0x0000001800297213 */ /* 0x000fe20000000000 */
[----:B------:R-:W-:Y:S02]  /*18b0*/  @!P2 IMAD.IADD R35, R35, 0x1, -R2 ;  /* 0x000000012323a824 */ /* 0x000fe400078e0a02 */
[----:B------:R-:W-:Y:S02]  /*18c0*/  IMAD.MOV R22, RZ, RZ, -R16 ;  /* 0x000000ffff167224 */ /* 0x000fe400078e0a10 */
[----:B------:R-:W-:Y:S01]  /*18d0*/  @!P5 IMAD.IADD R37, R37, 0x1, -R2 ;  /* 0x000000012525d824 */ /* 0x000fe200078e0a02 */
[C---:B------:R-:W-:Y:S01]  /*18e0*/  ISETP.GT.U32.AND P2, PT, R2.reuse, R35, PT ;  /* 0x000000230200720c */ /* 0x040fe20003f44070 */
[C---:B------:R-:W-:Y:S02]  /*18f0*/  IMAD R39, R2.reuse, R22, R39 ;  /* 0x0000001602277224 */ /* 0x040fe400078e0227 */
[----:B------:R-:W-:Y:S01]  /*1900*/  IMAD.HI.U32 R18, R5, R41, RZ ;  /* 0x0000002905127227 */ /* 0x000fe200078e00ff */
[----:B------:R-:W-:-:S03]  /*1910*/  ISETP.GT.U32.AND P5, PT, R2, R37, PT ;  /* 0x000000250200720c */ /* 0x000fc60003fa4070 */
[----:B------:R-:W-:-:S04]  /*1920*/  IMAD.HI.U32 R20, R5, R43, RZ ;  /* 0x0000002b05147227 */ /* 0x000fc800078e00ff */
[----:B------:R-:W-:Y:S01]  /*1930*/  @!P0 IMAD.IADD R33, R33, 0x1, -R2 ;  /* 0x0000000121218824 */ /* 0x000fe200078e0a02 */
[C---:B------:R-:W-:Y:S01]  /*1940*/  ISETP.GT.U32.AND P0, PT, R2.reuse, R39, PT ;  /* 0x000000270200720c */ /* 0x040fe20003f04070 */
[----:B------:R-:W-:Y:S02]  /*1950*/  IMAD.MOV R18, RZ, RZ, -R18 ;  /* 0x000000ffff127224 */ /* 0x000fe400078e0a12 */
[----:B------:R-:W-:Y:S02]  /*1960*/  IMAD.MOV R20, RZ, RZ, -R20 ;  /* 0x000000ffff147224 */ /* 0x000fe400078e0a14 */
[C---:B------:R-:W-:Y:S02]  /*1970*/  IMAD R41, R2.reuse, R18, R41 ;  /* 0x0000001202297224 */ /* 0x040fe400078e0229 */
[C---:B------:R-:W-:Y:S02]  /*1980*/  IMAD R43, R2.reuse, R20, R43 ;  /* 0x00000014022b7224 */ /* 0x040fe400078e022b */
[--C-:B------:R-:W-:Y:S01]  /*1990*/  @!P2 IMAD.IADD R35, R35, 0x1, -R2.reuse ;  /* 0x000000012323a824 */ /* 0x100fe200078e0a02 */
[C---:B------:R-:W-:Y:S01]  /*19a0*/  ISETP.GT.U32.AND P2, PT, R2.reuse, R41, PT ;  /* 0x000000290200720c */ /* 0x040fe20003f44070 */
[--C-:B------:R-:W-:Y:S01]  /*19b0*/  @!P5 IMAD.IADD R37, R37, 0x1, -R2.reuse ;  /* 0x000000012525d824 */ /* 0x100fe200078e0a02 */
[----:B------:R-:W-:Y:S01]  /*19c0*/  ISETP.GT.U32.AND P5, PT, R2, R43, PT ;  /* 0x0000002b0200720c */ /* 0x000fe20003fa4070 */
[----:B------:R-:W-:-:S02]  /*19d0*/  @!P0 IMAD.IADD R39, R39, 0x1, -R2 ;  /* 0x0000000127278824 */ /* 0x000fc400078e0a02 */
[----:B------:R-:W-:-:S03]  /*19e0*/  IMAD.HI.U32 R16, R5, R45, RZ ;  /* 0x0000002d05107227 */ /* 0x000fc600078e00ff */
[C---:B------:R-:W-:Y:S01]  /*19f0*/  ISETP.GT.U32.AND P0, PT, R2.reuse, R39, PT ;  /* 0x000000270200720c */ /* 0x040fe20003f04070 */
[----:B------:R-:W-:Y:S02]  /*1a00*/  VIADD R22, R63, 0x5 ;  /* 0x000000053f167836 */ /* 0x000fe40000000000 */
[----:B------:R-:W-:Y:S02]  /*1a10*/  IMAD.MOV R16, RZ, RZ, -R16 ;  /* 0x000000ffff107224 */ /* 0x000fe400078e0a10 */
[--C-:B------:R-:W-:Y:S01]  /*1a20*/  @!P2 IMAD.IADD R41, R41, 0x1, -R2.reuse ;  /* 0x000000012929a824 */ /* 0x100fe200078e0a02 */
[----:B------:R-:W-:Y:S01]  /*1a30*/  IABS R47, R22 ;  /* 0x00000016002f7213 */ /* 0x000fe20000000000 */
[----:B------:R-:W-:Y:S02]  /*1a40*/  @!P5 IMAD.IADD R43, R43, 0x1, -R2 ;  /* 0x000000012b2bd824 */ /* 0x000fe400078e0a02 */
[C---:B------:R-:W-:Y:S01]  /*1a50*/  IMAD R45, R2.reuse, R16, R45 ;  /* 0x00000010022d7224 */ /* 0x040fe200078e022d */
[C---:B------:R-:W-:Y:S01]  /*1a60*/  ISETP.GT.U32.AND P2, PT, R2.reuse, R41, PT ;  /* 0x000000290200720c */ /* 0x040fe20003f44070 */
        /* <DEDUP_REMOVED lines=8> */
[C---:B------:R-:W-:Y:S01]  /*1af0*/  IMAD R49, R2.reuse, R18, R49 ;  /* 0x0000001202317224 */ /* 0x040fe200078e0231 */
[----:B------:R-:W-:Y:S01]  /*1b00*/  IABS R18, R38 ;  /* 0x0000002600127213 */ /* 0x000fe20000000000 */
[--C-:B------:R-:W-:Y:S01]  /*1b10*/  @!P2 IMAD.IADD R41, R41, 0x1, -R2.reuse ;  /* 0x000000012929a824 */ /* 0x100fe200078e0a02 */
[C---:B------:R-:W-:Y:S01]  /*1b20*/  ISETP.GT.U32.AND P2, PT, R2.reuse, R47, PT ;  /* 0x0000002f0200720c */ /* 0x040fe20003f44070 */
[--C-:B------:R-:W-:Y:S01]  /*1b30*/  @!P5 IMAD.IADD R43, R43, 0x1, -R2.reuse ;  /* 0x000000012b2bd824 */ /* 0x100fe200078e0a02 */
[----:B------:R-:W-:Y:S01]  /*1b40*/  ISETP.GT.U32.AND P5, PT, R2, R49, PT ;  /* 0x000000310200720c */ /* 0x000fe20003fa4070 */
[----:B------:R-:W-:-:S02]  /*1b50*/  @!P0 IMAD.IADD R45, R45, 0x1, -R2 ;  /* 0x000000012d2d8824 */ /* 0x000fc400078e0a02 */
[----:B------:R-:W-:-:S03]  /*1b60*/  IMAD.HI.U32 R20, R5, R51, RZ ;  /* 0x0000003305147227 */ /* 0x000fc600078e00ff */
[----:B------:R-:W-:Y:S01]  /*1b70*/  ISETP.GT.U32.AND P0, PT, R2, R45, PT ;  /* 0x0000002d0200720c */ /* 0x000fe20003f04070 */
[----:B------:R-:W-:Y:S02]  /*1b80*/  IMAD.MOV R20, RZ, RZ, -R20 ;  /* 0x000000ffff147224 */ /* 0x000fe400078e0a14 */
[----:B------:R-:W-:-:S04]  /*1b90*/  IMAD.HI.U32 R16, R5, R53, RZ ;  /* 0x0000003505107227 */ /* 0x000fc800078e00ff */
[C---:B------:R-:W-:Y:S01]  /*1ba0*/  IMAD R51, R2.reuse, R20, R51 ;  /* 0x0000001402337224 */ /* 0x040fe200078e0233 */
[----:B------:R-:W-:Y:S01]  /*1bb0*/  IABS R20, R63 ;  /* 0x0000003f00147213 */ /* 0x000fe20000000000 */
[----:B------:R-:W-:Y:S02]  /*1bc0*/  IMAD.MOV R16, RZ, RZ, -R16 ;  /* 0x000000ffff107224 */ /* 0x000fe400078e0a10 */
[--C-:B------:R-:W-:Y:S01]  /*1bd0*/  @!P2 IMAD.IADD R47, R47, 0x1, -R2.reuse ;  /* 0x000000012f2fa824 */ /* 0x100fe200078e0a02 */
[C---:B------:R-:W-:Y:S01]  /*1be0*/  ISETP.GT.U32.AND P2, PT, R2.reuse, R51, PT ;  /* 0x000000330200720c */ /* 0x040fe20003f44070 */
[----:B------:R-:W-:Y:S02]  /*1bf0*/  @!P5 IMAD.IADD R49, R49, 0x1, -R2 ;  /* 0x000000013131d824 */ /* 0x000fe400078e0a02 */
[C---:B------:R-:W-:Y:S01]  /*1c00*/  IMAD R53, R2.reuse, R16, R53 ;  /* 0x0000001002357224 */ /* 0x040fe200078e0235 */
[C---:B------:R-:W-:Y:S01]  /*1c10*/  ISETP.GT.U32.AND P5, PT, R2.reuse, R47, PT ;  /* 0x0000002f0200720c */ /* 0x040fe20003fa4070 */
[----:B------:R-:W-:Y:S01]  /*1c20*/  @!P1 IMAD.MOV R33, RZ, RZ, -R33 ;  /* 0x000000ffff219224 */ /* 0x000fe200078e0a21 */
[----:B------:R-:W-:Y:S01]  /*1c30*/  ISETP.GT.U32.AND P1, PT, R2, R49, PT ;  /* 0x000000310200720c */ /* 0x000fe20003f24070 */
[----:B------:R-:W-:-:S04]  /*1c40*/  IMAD.HI.U32 R16, R5, R18, RZ ;  /* 0x0000001205107227 */ /* 0x000fc800078e00ff */
[----:B------:R-:W-:-:S04]  /*1c50*/  IMAD.HI.U32 R5, R5, R20, RZ ;  /* 0x0000001405057227 */ /* 0x000fc800078e00ff */
[----:B------:R-:W-:Y:S01]  /*1c60*/  @!P0 IMAD.IADD R45, R45, 0x1, -R2 ;  /* 0x000000012d2d8824 */ /* 0x000fe200078e0a02 */
[C---:B------:R-:W-:Y:S01]  /*1c70*/  ISETP.GT.U32.AND P0, PT, R2.reuse, R53, PT ;  /* 0x000000350200720c */ /* 0x040fe20003f04070 */
[----:B------:R-:W-:Y:S01]  /*1c80*/  IMAD.MOV R55, RZ, RZ, -R16 ;  /* 0x000000ffff377224 */ /* 0x000fe200078e0a10 */
[C---:B------:R-:W-:Y:S01]  /*1c90*/  LOP3.LUT R16, R65.reuse, 0x3, RZ, 0xc0, !PT ;  /* 0x0000000341107812 */ /* 0x040fe200078ec0ff */
[----:B------:R-:W-:Y:S02]  /*1ca0*/  IMAD.MOV R57, RZ, RZ, -R5 ;  /* 0x000000ffff397224 */ /* 0x000fe400078e0a05 */
[C---:B------:R-:W-:Y:S01]  /*1cb0*/  IMAD R5, R2.reuse, R55, R18 ;  /* 0x0000003702057224 */ /* 0x040fe200078e0212 */
[----:B------:R-:W-:Y:S01]  /*1cc0*/  LOP3.LUT R18, R65, 0x7, RZ, 0xc0, !PT ;  /* 0x0000000741127812 */ /* 0x000fe200078ec0ff */
[C---:B------:R-:W-:Y:S01]  /*1cd0*/  IMAD R55, R2.reuse, R57, R20 ;  /* 0x0000003902377224 */ /* 0x040fe200078e0214 */
[----:B------:R-:W-:Y:S01]  /*1ce0*/  CS2R R56, SRZ ;  /* 0x0000000000387805 */ /* 0x000fe2000001ff00 */
[--C-:B------:R-:W-:Y:S01]  /*1cf0*/  @!P5 IMAD.IADD R47, R47, 0x1, -R2.reuse ;  /* 0x000000012f2fd824 */ /* 0x100fe200078e0a02 */
[C---:B------:R-:W-:Y:S01]  /*1d00*/  ISETP.GT.U32.AND P5, PT, R2.reuse, R5, PT ;  /* 0x000000050200720c */ /* 0x040fe20003fa4070 */
[--C-:B------:R-:W-:Y:S01]  /*1d10*/  @!P1 IMAD.IADD R49, R49, 0x1, -R2.reuse ;  /* 0x0000000131319824 */ /* 0x100fe200078e0a02 */
[----:B------:R-:W-:Y:S01]  /*1d20*/  ISETP.GT.U32.AND P1, PT, R2, R55, PT ;  /* 0x000000370200720c */ /* 0x000fe20003f24070 */
[--C-:B------:R-:W-:Y:S01]  /*1d30*/  @!P0 IMAD.IADD R53, R53, 0x1, -R2.reuse ;  /* 0x0000000135358824 */ /* 0x100fe200078e0a02 */
[----:B------:R-:W-:Y:S01]  /*1d40*/  ISETP.GE.AND P0, PT, R26, RZ, PT ;  /* 0x000000ff1a00720c */ /* 0x000fe20003f06270 */
[----:B------:R-:W-:-:S02]  /*1d50*/  @!P2 IMAD.IADD R51, R51, 0x1, -R2 ;  /* 0x000000013333a824 */ /* 0x000fc400078e0a02 */
[----:B------:R-:W-:Y:S01]  /*1d60*/  @!P3 IMAD.MOV R39, RZ, RZ, -R39 ;  /* 0x000000ffff27b224 */ /* 0x000fe200078e0a27 */
[C---:B------:R-:W-:Y:S01]  /*1d70*/  ISETP.GT.U32.AND P3, PT, R2.reuse, R53, PT ;  /* 0x000000350200720c */ /* 0x040fe20003f64070 */
[----:B------:R-:W-:Y:S01]  /*1d80*/  @!P6 IMAD.MOV R37, RZ, RZ, -R37 ;  /* 0x000000ffff25e224 */ /* 0x000fe200078e0a25 */
[----:B------:R-:W-:Y:S01]  /*1d90*/  ISETP.GT.U32.AND P2, PT, R2, R51, PT ;  /* 0x000000330200720c */ /* 0x000fe20003f44070 */
[----:B------:R-:W-:Y:S01]  /*1da0*/  @!P4 IMAD.MOV R35, RZ, RZ, -R35 ;  /* 0x000000ffff23c224 */ /* 0x000fe200078e0a23 */
[----:B------:R-:W-:Y:S01]  /*1db0*/  ISETP.GE.AND P6, PT, R28, RZ, PT ;  /* 0x000000ff1c00720c */ /* 0x000fe20003fc6270 */
[--C-:B------:R-:W-:Y:S01]  /*1dc0*/  @!P5 IMAD.IADD R5, R5, 0x1, -R2.reuse ;  /* 0x000000010505d824 */ /* 0x100fe200078e0a02 */
[----:B------:R-:W-:Y:S01]  /*1dd0*/  ISETP.GE.AND P4, PT, R24, RZ, PT ;  /* 0x000000ff1800720c */ /* 0x000fe20003f86270 */
[--C-:B------:R-:W-:Y:S01]  /*1de0*/  @!P1 IMAD.IADD R55, R55, 0x1, -R2.reuse ;  /* 0x0000000137379824 */ /* 0x100fe200078e0a02 */
[----:B------:R-:W-:Y:S01]  /*1df0*/  ISETP.GE.AND P1, PT, R32, RZ, PT ;  /* 0x000000ff2000720c */ /* 0x000fe20003f26270 */
[----:B------:R-:W-:Y:S01]  /*1e00*/  @!P0 IMAD.MOV R43, RZ, RZ, -R43 ;  /* 0x000000ffff2b8224 */ /* 0x000fe200078e0a2b */
[----:B------:R-:W-:Y:S01]  /*1e10*/  ISETP.GT.U32.AND P5, PT, R2, R5, PT ;  /* 0x000000050200720c */ /* 0x000fe20003fa4070 */
[----:B------:R-:W-:Y:S01]  /*1e20*/  IMAD R16, R16, 0x88, RZ ;  /* 0x0000008810107824 */ /* 0x000fe200078e02ff */
[----:B------:R-:W-:Y:S01]  /*1e30*/  ISETP.GT.U32.AND P0, PT, R2, R55, PT ;  /* 0x000000370200720c */ /* 0x000fe20003f04070 */
[--C-:B------:R-:W-:Y:S01]  /*1e40*/  @!P3 IMAD.IADD R53, R53, 0x1, -R2.reuse ;  /* 0x000000013535b824 */ /* 0x100fe200078e0a02 */
[----:B------:R-:W-:Y:S01]  /*1e50*/  ISETP.GE.AND P3, PT, R34, RZ, PT ;  /* 0x000000ff2200720c */ /* 0x000fe20003f66270 */
[--C-:B------:R-:W-:Y:S01]  /*1e60*/  @!P2 IMAD.IADD R51, R51, 0x1, -R2.reuse ;  /* 0x000000013333a824 */ /* 0x100fe200078e0a02 */
[----:B------:R-:W-:Y:S01]  /*1e70*/  ISETP.GE.AND P2, PT, R22, RZ, PT ;  /* 0x000000ff1600720c */ /* 0x000fe20003f46270 */
[----:B------:R-:W-:Y:S01]  /*1e80*/  @!P6 IMAD.MOV R45, RZ, RZ, -R45 ;  /* 0x000000ffff2de224 */ /* 0x000fe200078e0a2d */
[----:B------:R-:W-:Y:S01]  /*1e90*/  ISETP.GE.AND P6, PT, R63, RZ, PT ;  /* 0x000000ff3f00720c */ /* 0x000fe20003fc6270 */
[----:B------:R-:W-:Y:S01]  /*1ea0*/  @!P4 IMAD.MOV R41, RZ, RZ, -R41 ;  /* 0x000000ffff29c224 */ /* 0x000fe200078e0a29 */
[----:B------:R-:W-:Y:S01]  /*1eb0*/  LOP3.LUT R61, R16, 0x17, R61, 0x78, !PT ;  /* 0x00000017103d7812 */ /* 0x000fe200078e783d */
[----:B------:R-:W-:Y:S01]  /*1ec0*/  @!P1 IMAD.MOV R51, RZ, RZ, -R51 ;  /* 0x000000ffff339224 */ /* 0x000fe200078e0a33 */
[----:B------:R-:W-:Y:S01]  /*1ed0*/  ISETP.GE.AND P4, PT, R30, RZ, PT ;  /* 0x000000ff1e00720c */ /* 0x000fe20003f86270 */
[--C-:B------:R-:W-:Y:S01]  /*1ee0*/  @!P5 IMAD.IADD R5, R5, 0x1, -R2.reuse ;  /* 0x000000010505d824 */ /* 0x100fe200078e0a02 */
[----:B------:R-:W-:Y:S01]  /*1ef0*/  ISETP.GE.AND P5, PT, R38, RZ, PT ;  /* 0x000000ff2600720c */ /* 0x000fe20003fa6270 */
[----:B------:R-:W-:Y:S01]  /*1f00*/  @!P0 IMAD.IADD R55, R55, 0x1, -R2 ;  /* 0x0000000137378824 */ /* 0x000fe200078e0a02 */
[----:B------:R-:W-:Y:S01]  /*1f10*/  ISETP.NE.AND P0, PT, R17, RZ, PT ;  /* 0x000000ff1100720c */ /* 0x000fe20003f05270 */
[----:B------:R-:W-:Y:S01]  /*1f20*/  @!P3 IMAD.MOV R53, RZ, RZ, -R53 ;  /* 0x000000ffff35b224 */ /* 0x000fe200078e0a35 */
[----:B------:R-:W-:Y:S01]  /*1f30*/  LOP3.LUT R2, RZ, R17, RZ, 0x33, !PT ;  /* 0x00000011ff027212 */ /* 0x000fe200078e33ff */
[----:B------:R-:W-:Y:S01]  /*1f40*/  @!P2 IMAD.MOV R47, RZ, RZ, -R47 ;  /* 0x000000ffff2fa224 */ /* 0x000fe200078e0a2f */
[----:B------:R-:W-:Y:S01]  /*1f50*/  LOP3.LUT R73, R61, 0x8, RZ, 0x3c, !PT ;  /* 0x000000083d497812 */ /* 0x000fe200078e3cff */
[----:B------:R-:W-:Y:S01]  /*1f60*/  @!P6 IMAD.MOV R55, RZ, RZ, -R55 ;  /* 0x000000ffff37e224 */ /* 0x000fe200078e0a37 */
[----:B------:R-:W-:Y:S01]  /*1f70*/  SEL R9, R2, R9, !P0 ;  /* 0x0000000902097207 */ /* 0x000fe20004000000 */
[----:B------:R-:W-:Y:S01]  /*1f80*/  IMAD R18, R18, 0x90, RZ ;  /* 0x0000009012127824 */ /* 0x000fe200078e02ff */
[C---:B------:R-:W-:Y:S01]  /*1f90*/  SEL R13, R2.reuse, R13, !P0 ;  /* 0x0000000d020d7207 */ /* 0x040fe20004000000 */
[----:B------:R-:W-:Y:S01]  /*1fa0*/  @!P4 IMAD.MOV R49, RZ, RZ, -R49 ;  /* 0x000000ffff31c224 */ /* 0x000fe200078e0a31 */
[C---:B------:R-:W-:Y:S01]  /*1fb0*/  SEL R10, R2.reuse, R10, !P0 ;  /* 0x0000000a020a7207 */ /* 0x040fe20004000000 */
[----:B------:R-:W-:Y:S01]  /*1fc0*/  IMAD R9, R9, UR35, RZ ;  /* 0x0000002309097c24 */ /* 0x000fe2000f8e02ff */
[C---:B------:R-:W-:Y:S01]  /*1fd0*/  SEL R21, R2.reuse, R21, !P0 ;  /* 0x0000001502157207 */ /* 0x040fe20004000000 */
[----:B------:R-:W-:Y:S01]  /*1fe0*/  @!P5 IMAD.MOV R5, RZ, RZ, -R5 ;  /* 0x000000ffff05d224 */ /* 0x000fe200078e0a05 */
[----:B------:R-:W-:Y:S01]  /*1ff0*/  SEL R12, R2, R12, !P0 ;  /* 0x0000000c020c7207 */ /* 0x000fe20004000000 */
[----:B------:R-:W-:Y:S01]  /*2000*/  IMAD R13, R13, UR35, RZ ;  /* 0x000000230d0d7c24 */ /* 0x000fe2000f8e02ff */
[----:B------:R-:W-:Y:S01]  /*2010*/  IADD3 R16, P5, R9, UR32, RZ ;  /* 0x0000002009107c10 */ /* 0x000fe2000ffbe0ff */
[----:B------:R-:W-:Y:S01]  /*2020*/  IMAD R10, R10, UR35, RZ ;  /* 0x000000230a0a7c24 */ /* 0x000fe2000f8e02ff */
[----:B------:R-:W-:Y:S01]  /*2030*/  SEL R11, R2, R11, !P0 ;  /* 0x0000000b020b7207 */ /* 0x000fe20004000000 */
[----:B------:R-:W-:Y:S01]  /*2040*/  IMAD R12, R12, UR35, RZ ;  /* 0x000000230c0c7c24 */ /* 0x000fe2000f8e02ff */
[----:B------:R-:W-:Y:S01]  /*2050*/  R2UR UR6, R16 ;  /* 0x00000000100672ca */ /* 0x000fe200000e0000 */
[----:B------:R-:W-:Y:S01]  /*2060*/  IMAD R0, R0, UR34, RZ ;  /* 0x0000002200007c24 */ /* 0x000fe2000f8e02ff */
[----:B------:R-:W-:Y:S01]  /*2070*/  IADD3 R16, P2, R13, UR32, RZ ;  /* 0x000000200d107c10 */ /* 0x000fe2000ff5e0ff */
[----:B------:R-:W-:Y:S01]  /*2080*/  IMAD R11, R11, UR35, RZ ;  /* 0x000000230b0b7c24 */ /* 0x000fe2000f8e02ff */
[----:B------:R-:W-:-:S02]  /*2090*/  IADD3 R20, P6, R10, UR32, RZ ;  /* 0x000000200a147c10 */ /* 0x000fc4000ffde0ff */
[----:B------:R-:W-:Y:S01]  /*20a0*/  R2UR UR10, R16 ;  /* 0x00000000100a72ca */ /* 0x000fe200000e0000 */
[----:B------:R-:W-:Y:S01]  /*20b0*/  IMAD R16, R21, UR35, RZ ;  /* 0x0000002315107c24 */ /* 0x000fe2000f8e02ff */
[----:B------:R-:W-:Y:S02]  /*20c0*/  SHF.R.S32.HI R26, RZ, 0x1f, R10 ;  /* 0x0000001fff1a7819 */ /* 0x000fe4000001140a */
[----:B------:R-:W-:Y:S02]  /*20d0*/  SEL R15, R2, R15, !P0 ;  /* 0x0000000f020f7207 */ /* 0x000fe40004000000 */
[----:B------:R-:W-:Y:S02]  /*20e0*/  SHF.R.S32.HI R28, RZ, 0x1f, R9 ;  /* 0x0000001fff1c7819 */ /* 0x000fe40000011409 */
[----:B------:R-:W-:Y:S01]  /*20f0*/  IADD3.X R26, R26, UR33, RZ, P6, !PT ;  /* 0x000000211a1a7c10 */ /* 0x000fe2000b7fe4ff */
[----:B------:R-:W-:Y:S01]  /*2100*/  IMAD R15, R15, UR35, RZ ;  /* 0x000000230f0f7c24 */ /* 0x000fe2000f8e02ff */
[----:B------:R-:W-:-:S02]  /*2110*/  SEL R23, R2, R23, !P0 ;  /* 0x0000001702177207 */ /* 0x000fc40004000000 */
[----:B------:R-:W-:Y:S02]  /*2120*/  IADD3 R9, P6, R16, UR32, RZ ;  /* 0x0000002010097c10 */ /* 0x000fe4000ffde0ff */
[----:B------:R-:W-:Y:S02]  /*2130*/  SEL R25, R2, R25, !P0 ;  /* 0x0000001902197207 */ /* 0x000fe40004000000 */
[----:B------:R-:W-:Y:S02]  /*2140*/  IADD3 R17, P1, R12, UR32, RZ ;  /* 0x000000200c117c10 */ /* 0x000fe4000ff3e0ff */
[C---:B------:R-:W-:Y:S01]  /*2150*/  SEL R3, R2.reuse, R3, !P0 ;  /* 0x0000000302037207 */ /* 0x040fe20004000000 */
[----:B------:R-:W-:Y:S01]  /*2160*/  IMAD R25, R25, UR35, RZ ;  /* 0x0000002319197c24 */ /* 0x000fe2000f8e02ff */
[C---:B------:R-:W-:Y:S02]  /*2170*/  SEL R4, R2.reuse, R4, !P0 ;  /* 0x0000000402047207 */ /* 0x040fe40004000000 */
[----:B------:R-:W-:-:S02]  /*2180*/  SEL R6, R2, R6, !P0 ;  /* 0x0000000602067207 */ /* 0x000fc40004000000 */
[----:B------:R-:W-:Y:S01]  /*2190*/  SEL R7, R2, R7, !P0 ;  /* 0x0000000702077207 */ /* 0x000fe20004000000 */
[----:B------:R-:W-:Y:S01]  /*21a0*/  IMAD R4, R4, UR35, RZ ;  /* 0x0000002304047c24 */ /* 0x000fe2000f8e02ff */
[----:B------:R-:W-:Y:S01]  /*21b0*/  SEL R8, R2, R8, !P0 ;  /* 0x0000000802087207 */ /* 0x000fe20004000000 */
[----:B------:R-:W-:Y:S01]  /*21c0*/  IMAD R6, R6, UR35, RZ ;  /* 0x0000002306067c24 */ /* 0x000fe2000f8e02ff */
[C---:B------:R-:W-:Y:S01]  /*21d0*/  SEL R14, R2.reuse, R14, !P0 ;  /* 0x0000000e020e7207 */ /* 0x040fe20004000000 */
[----:B------:R-:W-:Y:S01]  /*21e0*/  IMAD R7, R7, UR35, RZ ;  /* 0x0000002307077c24 */ /* 0x000fe2000f8e02ff */
[----:B------:R-:W-:Y:S01]  /*21f0*/  SEL R19, R2, R19, !P0 ;  /* 0x0000001302137207 */ /* 0x000fe20004000000 */
[----:B------:R-:W-:Y:S01]  /*2200*/  IMAD R8, R8, UR35, RZ ;  /* 0x0000002308087c24 */ /* 0x000fe2000f8e02ff */
[----:B------:R-:W-:Y:S01]  /*2210*/  SEL R27, R2, R27, !P0 ;  /* 0x0000001b021b7207 */ /* 0x000fe20004000000 */
[----:B------:R-:W-:Y:S01]  /*2220*/  IMAD R14, R14, UR35, RZ ;  /* 0x000000230e0e7c24 */ /* 0x000fe2000f8e02ff */
[C---:B------:R-:W-:Y:S01]  /*2230*/  SEL R29, R2.reuse, R29, !P0 ;  /* 0x0000001d021d7207 */ /* 0x040fe20004000000 */
        /* <DEDUP_REMOVED lines=25> */
[----:B------:R-:W-:Y:S01]  /*23d0*/  SEL R5, R2, R5, !P0 ;  /* 0x0000000502057207 */ /* 0x000fe20004000000 */
[----:B------:R-:W-:Y:S01]  /*23e0*/  IMAD R51, R51, UR35, RZ ;  /* 0x0000002333337c24 */ /* 0x000fe2000f8e02ff */
[----:B------:R-:W-:Y:S01]  /*23f0*/  R2UR UR14, R9 ;  /* 0x00000000090e72ca */ /* 0x000fe200000e0000 */
[----:B------:R-:W-:Y:S01]  /*2400*/  IMAD R9, R23, UR35, RZ ;  /* 0x0000002317097c24 */ /* 0x000fe2000f8e02ff */
[----:B------:R-:W-:Y:S01]  /*2410*/  LOP3.LUT R67, R18, 0x30, R67, 0x78, !PT ;  /* 0x0000003012437812 */ /* 0x000fe200078e7843 */
[----:B------:R-:W-:Y:S01]  /*2420*/  IMAD R53, R53, UR35, RZ ;  /* 0x0000002335357c24 */ /* 0x000fe2000f8e02ff */
[----:B------:R-:W-:Y:S01]  /*2430*/  SEL R2, R2, R55, !P0 ;  /* 0x0000003702027207 */ /* 0x000fe20004000000 */
[----:B------:R-:W-:Y:S01]  /*2440*/  IMAD R5, R5, UR35, RZ ;  /* 0x0000002305057c24 */ /* 0x000fe2000f8e02ff */
[----:B------:R-:W-:-:S02]  /*2450*/  R2UR UR9, R17 ;  /* 0x00000000110972ca */ /* 0x000fc400000e0000 */
[----:B------:R-:W-:Y:S01]  /*2460*/  IADD3 R18, P0, R11, UR32, RZ ;  /* 0x000000200b127c10 */ /* 0x000fe2000ff1e0ff */
[----:B------:R-:W-:Y:S01]  /*2470*/  IMAD R2, R2, UR35, RZ ;  /* 0x0000002302027c24 */ /* 0x000fe2000f8e02ff */
[----:B------:R-:W-:Y:S02]  /*2480*/  IADD3 R17, P4, R15, UR32, RZ ;  /* 0x000000200f117c10 */ /* 0x000fe4000ff9e0ff */
[----:B------:R-:W-:Y:S02]  /*2490*/  SHF.R.S32.HI R24, RZ, 0x1f, R11 ;  /* 0x0000001fff187819 */ /* 0x000fe4000001140b */
[----:B------:R-:W-:Y:S02]  /*24a0*/  SHF.R.S32.HI R23, RZ, 0x1f, R12 ;  /* 0x0000001fff177819 */ /* 0x000fe4000001140c */
[----:B------:R-:W-:Y:S02]  /*24b0*/  R2UR UR7, R20 ;  /* 0x00000000140772ca */ /* 0x000fe400000e0000 */
[----:B------:R-:W-:-:S02]  /*24c0*/  R2UR UR12, R17 ;  /* 0x00000000110c72ca */ /* 0x000fc400000e0000 */
[----:B------:R-:W-:Y:S02]  /*24d0*/  SHF.R.S32.HI R22, RZ, 0x1f, R13 ;  /* 0x0000001fff167819 */ /* 0x000fe4000001140d */
[----:B------:R-:W-:Y:S02]  /*24e0*/  IADD3.X R24, R24, UR33, RZ, P0, !PT ;  /* 0x0000002118187c10 */ /* 0x000fe400087fe4ff */
[----:B------:R-:W-:Y:S02]  /*24f0*/  IADD3.X R23, R23, UR33, RZ, P1, !PT ;  /* 0x0000002117177c10 */ /* 0x000fe40008ffe4ff */
[----:B------:R-:W-:Y:S02]  /*2500*/  IADD3 R13, P0, R9, UR32, RZ ;  /* 0x00000020090d7c10 */ /* 0x000fe4000ff1e0ff */
[----:B------:R-:W-:Y:S02]  /*2510*/  IADD3 R12, P1, R25, UR32, RZ ;  /* 0x00000020190c7c10 */ /* 0x000fe4000ff3e0ff */
[----:B------:R-:W-:-:S02]  /*2520*/  SHF.R.S32.HI R20, RZ, 0x1f, R15 ;  /* 0x0000001fff147819 */ /* 0x000fc4000001140f */
[----:B------:R-:W-:Y:S02]  /*2530*/  SHF.R.S32.HI R17, RZ, 0x1f, R9 ;  /* 0x0000001fff117819 */ /* 0x000fe40000011409 */
[----:B------:R-:W-:Y:S02]  /*2540*/  R2UR UR8, R18 ;  /* 0x00000000120872ca */ /* 0x000fe400000e0000 */
[----:B------:R-:W-:Y:S02]  /*2550*/  IADD3.X R28, R28, UR33, RZ, P5, !PT ;  /* 0x000000211c1c7c10 */ /* 0x000fe4000affe4ff */
[----:B------:R-:W-:Y:S02]  /*2560*/  IADD3 R18, P3, R14, UR32, RZ ;  /* 0x000000200e127c10 */ /* 0x000fe4000ff7e0ff */
[----:B------:R-:W-:Y:S02]  /*2570*/  IADD3 R10, P5, R19, UR32, RZ ;  /* 0x00000020130a7c10 */ /* 0x000fe4000ffbe0ff */
[----:B------:R-:W-:-:S02]  /*2580*/  SHF.R.S32.HI R21, RZ, 0x1f, R14 ;  /* 0x0000001fff157819 */ /* 0x000fc4000001140e */
[----:B------:R-:W-:Y:S02]  /*2590*/  R2UR UR15, R13 ;  /* 0x000000000d0f72ca */ /* 0x000fe400000e0000 */
[----:B------:R-:W-:Y:S02]  /*25a0*/  R2UR UR16, R12 ;  /* 0x000000000c1072ca */ /* 0x000fe400000e0000 */
[----:B------:R-:W-:Y:S02]  /*25b0*/  IADD3.X R20, R20, UR33, RZ, P4, !PT ;  /* 0x0000002114147c10 */ /* 0x000fe4000a7fe4ff */
[----:B------:R-:W-:Y:S02]  /*25c0*/  IADD3.X R17, R17, UR33, RZ, P0, !PT ;  /* 0x0000002111117c10 */ /* 0x000fe400087fe4ff */
[----:B------:R-:W-:Y:S02]  /*25d0*/  IADD3 R12, P4, R31, UR32, RZ ;  /* 0x000000201f0c7c10 */ /* 0x000fe4000ff9e0ff */
[----:B------:R-:W-:-:S02]  /*25e0*/  IADD3 R9, P0, R37, UR32, RZ ;  /* 0x0000002025097c10 */ /* 0x000fc4000ff1e0ff */
[----:B------:R-:W-:Y:S02]  /*25f0*/  SHF.R.S32.HI R13, RZ, 0x1f, R31 ;  /* 0x0000001fff0d7819 */ /* 0x000fe4000001141f */
[----:B------:R-:W-:Y:S02]  /*2600*/  R2UR UR11, R18 ;  /* 0x00000000120b72ca */ /* 0x000fe400000e0000 */
[----:B------:R-:W-:Y:S02]  /*2610*/  R2UR UR13, R10 ;  /* 0x000000000a0d72ca */ /* 0x000fe400000e0000 */
[----:B------:R-:W-:Y:S02]  /*2620*/  IADD3.X R21, R21, UR33, RZ, P3, !PT ;  /* 0x0000002115157c10 */ /* 0x000fe40009ffe4ff */
[----:B------:R-:W-:Y:S02]  /*2630*/  IADD3 R10, P3, R29, UR32, RZ ;  /* 0x000000201d0a7c10 */ /* 0x000fe4000ff7e0ff */
[----:B------:R-:W-:-:S02]  /*2640*/  SHF.R.S32.HI R18, RZ, 0x1f, R16 ;  /* 0x0000001fff127819 */ /* 0x000fc40000011410 */
[----:B------:R-:W-:Y:S02]  /*2650*/  R2UR UR22, R9 ;  /* 0x00000000091672ca */ /* 0x000fe400000e0000 */
[----:B------:R-:W-:Y:S02]  /*2660*/  IADD3.X R13, R13, UR33, RZ, P4, !PT ;  /* 0x000000210d0d7c10 */ /* 0x000fe4000a7fe4ff */
[----:B------:R-:W-:Y:S02]  /*2670*/  IADD3 R9, P4, R45, UR32, RZ ;  /* 0x000000202d097c10 */ /* 0x000fe4000ff9e0ff */
[----:B------:R-:W-:Y:S02]  /*2680*/  R2UR UR18, R10 ;  /* 0x000000000a1272ca */ /* 0x000fe400000e0000 */
[----:B------:R-:W-:Y:S02]  /*2690*/  IADD3.X R18, R18, UR33, RZ, P6, !PT ;  /* 0x0000002112127c10 */ /* 0x000fe4000b7fe4ff */
[----:B------:R-:W-:-:S02]  /*26a0*/  IADD3 R10, P6, R35, UR32, RZ ;  /* 0x00000020230a7c10 */ /* 0x000fc4000ffde0ff */
[----:B------:R-:W-:Y:S02]  /*26b0*/  SHF.R.S32.HI R16, RZ, 0x1f, R25 ;  /* 0x0000001fff107819 */ /* 0x000fe40000011419 */
[----:B------:R-:W-:Y:S02]  /*26c0*/  SHF.R.S32.HI R14, RZ, 0x1f, R29 ;  /* 0x0000001fff0e7819 */ /* 0x000fe4000001141d */
[----:B------:R-:W-:Y:S02]  /*26d0*/  R2UR UR26, R9 ;  /* 0x00000000091a72ca */ /* 0x000fe400000e0000 */
[----:B------:R-:W-:Y:S02]  /*26e0*/  SHF.R.S32.HI R9, RZ, 0x1f, R35 ;  /* 0x0000001fff097819 */ /* 0x000fe40000011423 */
[----:B------:R-:W-:Y:S02]  /*26f0*/  IADD3.X R22, R22, UR33, RZ, P2, !PT ;  /* 0x0000002116167c10 */ /* 0x000fe400097fe4ff */
[----:B------:R-:W-:-:S02]  /*2700*/  IADD3 R11, P2, R27, UR32, RZ ;  /* 0x000000201b0b7c10 */ /* 0x000fc4000ff5e0ff */
[----:B------:R-:W-:Y:S02]  /*2710*/  SHF.R.S32.HI R19, RZ, 0x1f, R19 ;  /* 0x0000001fff137819 */ /* 0x000fe40000011413 */
[----:B------:R-:W-:Y:S02]  /*2720*/  R2UR UR19, R12 ;  /* 0x000000000c1372ca */ /* 0x000fe400000e0000 */
[----:B------:R-:W-:Y:S02]  /*2730*/  R2UR UR21, R10 ;  /* 0x000000000a1572ca */ /* 0x000fe400000e0000 */
[----:B------:R-:W-:Y:S02]  /*2740*/  IADD3.X R16, R16, UR33, RZ, P1, !PT ;  /* 0x0000002110107c10 */ /* 0x000fe40008ffe4ff */
[----:B------:R-:W-:Y:S02]  /*2750*/  IADD3.X R14, R14, UR33, RZ, P3, !PT ;  /* 0x000000210e0e7c10 */ /* 0x000fe40009ffe4ff */
[----:B------:R-:W-:-:S02]  /*2760*/  IADD3 R12, P1, R39, UR32, RZ ;  /* 0x00000020270c7c10 */ /* 0x000fc4000ff3e0ff */
[----:B------:R-:W-:Y:S02]  /*2770*/  IADD3 R10, P3, R43, UR32, RZ ;  /* 0x000000202b0a7c10 */ /* 0x000fe4000ff7e0ff */
[----:B------:R-:W-:Y:S02]  /*2780*/  IADD3.X R9, R9, UR33, RZ, P6, !PT ;  /* 0x0000002109097c10 */ /* 0x000fe4000b7fe4ff */
[----:B------:R-:W-:Y:S02]  /*2790*/  SHF.R.S32.HI R43, RZ, 0x1f, R43 ;  /* 0x0000001fff2b7819 */ /* 0x000fe4000001142b */
[----:B------:R-:W-:Y:S02]  /*27a0*/  R2UR UR17, R11 ;  /* 0x000000000b1172ca */ /* 0x000fe400000e0000 */
[----:B------:R-:W-:Y:S02]  /*27b0*/  IADD3.X R19, R19, UR33, RZ, P5, !PT ;  /* 0x0000002113137c10 */ /* 0x000fe4000affe4ff */
[----:B------:R-:W-:-:S02]  /*27c0*/  IADD3 R11, P5, R33, UR32, RZ ;  /* 0x00000020210b7c10 */ /* 0x000fc4000ffbe0ff */
[----:B------:R-:W-:Y:S02]  /*27d0*/  SHF.R.S32.HI R15, RZ, 0x1f, R27 ;  /* 0x0000001fff0f7819 */ /* 0x000fe4000001141b */
[----:B------:R-:W-:Y:S02]  /*27e0*/  R2UR UR23, R12 ;  /* 0x000000000c1772ca */ /* 0x000fe400000e0000 */
[----:B------:R-:W-:Y:S02]  /*27f0*/  R2UR UR25, R10 ;  /* 0x000000000a1972ca */ /* 0x000fe400000e0000 */
[----:B------:R-:W-:Y:S02]  /*2800*/  R2UR UR52, R9 ;  /* 0x00000000093472ca */ /* 0x000fe400000e0000 */
[----:B------:R-:W-:Y:S02]  /*2810*/  SHF.R.S32.HI R10, RZ, 0x1f, R33 ;  /* 0x0000001fff0a7819 */ /* 0x000fe40000011421 */
[----:B------:R-:W-:-:S02]  /*2820*/  SHF.R.S32.HI R12, RZ, 0x1f, R37 ;  /* 0x0000001fff0c7819 */ /* 0x000fc40000011425 */
[----:B------:R-:W-:Y:S02]  /*2830*/  IADD3.X R9, R43, UR33, RZ, P3, !PT ;  /* 0x000000212b097c10 */ /* 0x000fe40009ffe4ff */
[----:B------:R-:W-:Y:S02]  /*2840*/  R2UR UR20, R11 ;  /* 0x000000000b1472ca */ /* 0x000fe400000e0000 */
[----:B------:R-:W-:Y:S02]  /*2850*/  IADD3.X R15, R15, UR33, RZ, P2, !PT ;  /* 0x000000210f0f7c10 */ /* 0x000fe400097fe4ff */
[----:B------:R-:W-:Y:S02]  /*2860*/  IADD3 R11, P2, R41, UR32, RZ ;  /* 0x00000020290b7c10 */ /* 0x000fe4000ff5e0ff */
[----:B------:R-:W-:Y:S02]  /*2870*/  IADD3.X R10, R10, UR33, RZ, P5, !PT ;  /* 0x000000210a0a7c10 */ /* 0x000fe4000affe4ff */
[----:B------:R-:W-:-:S02]  /*2880*/  IADD3.X R12, R12, UR33, RZ, P0, !PT ;  /* 0x000000210c0c7c10 */ /* 0x000fc400087fe4ff */
[----:B------:R-:W-:Y:S02]  /*2890*/  R2UR UR56, R9 ;  /* 0x00000000093872ca */ /* 0x000fe400000e0000 */
[----:B------:R-:W-:Y:S02]  /*28a0*/  IADD3 R27, P0, R51, UR32, RZ ;  /* 0x00000020331b7c10 */ /* 0x000fe4000ff1e0ff */
[----:B------:R-:W-:Y:S02]  /*28b0*/  SHF.R.S32.HI R41, RZ, 0x1f, R41 ;  /* 0x0000001fff297819 */ /* 0x000fe40000011429 */
[----:B------:R-:W-:Y:S02]  /*28c0*/  SHF.R.S32.HI R9, RZ, 0x1f, R51 ;  /* 0x0000001fff097819 */ /* 0x000fe40000011433 */
[----:B------:R-:W-:Y:S02]  /*28d0*/  CS2R R50, SRZ ;  /* 0x0000000000327805 */ /* 0x000fe4000001ff00 */
[----:B------:R-:W-:-:S02]  /*28e0*/  R2UR UR51, R10 ;  /* 0x000000000a3372ca */ /* 0x000fc400000e0000 */
[----:B------:R-:W-:Y:S02]  /*28f0*/  IADD3.X R10, R41, UR33, RZ, P2, !PT ;  /* 0x00000021290a7c10 */ /* 0x000fe400097fe4ff */
[----:B------:R-:W-:Y:S02]  /*2900*/  IADD3.X R9, R9, UR33, RZ, P0, !PT ;  /* 0x0000002109097c10 */ /* 0x000fe400087fe4ff */
[----:B------:R-:W-:Y:S02]  /*2910*/  R2UR UR55, R10 ;  /* 0x000000000a3772ca */ /* 0x000fe400000e0000 */
[----:B------:R-:W-:Y:S01]  /*2920*/  R2UR UR60, R9 ;  /* 0x00000000093c72ca */ /* 0x000fe200000e0000 */
[----:B------:R-:W-:Y:S01]  /*2930*/  IMAD R9, R3, UR35, RZ ;  /* 0x0000002303097c24 */ /* 0x000fe2000f8e02ff */
[----:B------:R-:W-:Y:S01]  /*2940*/  IADD3 R29, P6, R49, UR32, RZ ;  /* 0x00000020311d7c10 */ /* 0x000fe2000ffde0ff */
[----:B------:R-:W-:Y:S01]  /*2950*/  ULDC.64 UR34, c[0x0][0x210] ;  /* 0x0000840000227ab9 */ /* 0x000fe20000000a00 */
[----:B------:R-:W-:-:S02]  /*2960*/  SHF.R.S32.HI R10, RZ, 0x1f, R49 ;  /* 0x0000001fff0a7819 */ /* 0x000fc40000011431 */
[----:B------:R-:W-:Y:S02]  /*2970*/  CS2R R48, SRZ ;  /* 0x0000000000307805 */ /* 0x000fe4000001ff00 */
[----:B------:R-:W-:Y:S02]  /*2980*/  R2UR UR37, R28 ;  /* 0x000000001c2572ca */ /* 0x000fe400000e0000 */
[----:B------:R-:W-:Y:S02]  /*2990*/  IADD3.X R10, R10, UR33, RZ, P6, !PT ;  /* 0x000000210a0a7c10 */ /* 0x000fe4000b7fe4ff */
[----:B------:R-:W-:Y:S02]  /*29a0*/  IADD3 R60, P6, R9, UR32, RZ ;  /* 0x00000020093c7c10 */ /* 0x000fe4000ffde0ff */
[----:B------:R-:W-:Y:S02]  /*29b0*/  SHF.R.S32.HI R9, RZ, 0x1f, R9 ;  /* 0x0000001fff097819 */ /* 0x000fe40000011409 */
[----:B------:R-:W-:-:S02]  /*29c0*/  R2UR UR24, R11 ;  /* 0x000000000b1872ca */ /* 0x000fc400000e0000 */
[----:B------:R-:W-:Y:S02]  /*29d0*/  R2UR UR28, R29 ;  /* 0x000000001d1c72ca */ /* 0x000fe400000e0000 */
[----:B------:R-:W-:Y:S02]  /*29e0*/  IADD3.X R28, R9, UR33, RZ, P6, !PT ;  /* 0x00000021091c7c10 */ /* 0x000fe4000b7fe4ff */
[----:B------:R-:W-:Y:S02]  /*29f0*/  SHF.R.S32.HI R11, RZ, 0x1f, R39 ;  /* 0x0000001fff0b7819 */ /* 0x000fe40000011427 */
[----:B------:R-:W-:Y:S01]  /*2a00*/  IADD3 R29, P6, R0, UR34, RZ ;  /* 0x00000022001d7c10 */ /* 0x000fe2000ffde0ff */
[----:B------:R-:W-:Y:S01]  /*2a10*/  ULDC UR34, c[0x0][0x23c] ;  /* 0x00008f0000227ab9 */ /* 0x000fe20000000800 */
[----:B------:R-:W-:Y:S01]  /*2a20*/  R2UR UR42, R21 ;  /* 0x00000000152a72ca */ /* 0x000fe200000e0000 */
[----:B------:R-:W-:Y:S01]  /*2a30*/  IMAD R77, R79, UR34, RZ ;  /* 0x000000224f4d7c24 */ /* 0x000fe2000f8e02ff */
[----:B------:R-:W-:-:S02]  /*2a40*/  IADD3.X R11, R11, UR33, RZ, P1, !PT ;  /* 0x000000210b0b7c10 */ /* 0x000fc40008ffe4ff */
[----:B------:R-:W-:Y:S02]  /*2a50*/  LEA.HI.X.SX32 R21, R0, UR35, 0x1, P6 ;  /* 0x0000002300157c11 */ /* 0x000fe4000b0f0eff */
[----:B------:R-:W-:Y:S02]  /*2a60*/  R2UR UR35, R36 ;  /* 0x00000000242372ca */ /* 0x000fe400000e0000 */
[----:B------:R-:W-:Y:S02]  /*2a70*/  R2UR UR53, R12 ;  /* 0x000000000c3572ca */ /* 0x000fe400000e0000 */
[----:B------:R-:W-:Y:S02]  /*2a80*/  R2UR UR54, R11 ;  /* 0x000000000b3672ca */ /* 0x000fe400000e0000 */
[----:B------:R-:W-:Y:S02]  /*2a90*/  IADD3 R30, P5, R47, UR32, RZ ;  /* 0x000000202f1e7c10 */ /* 0x000fe4000ffbe0ff */
[----:B------:R-:W-:-:S02]  /*2aa0*/  IADD3 R25, P1, R53, UR32, RZ ;  /* 0x0000002035197c10 */ /* 0x000fc4000ff3e0ff */
[----:B------:R-:W-:Y:S02]  /*2ab0*/  SHF.R.S32.HI R12, RZ, 0x1f, R45 ;  /* 0x0000001fff0c7819 */ /* 0x000fe4000001142d */
[----:B------:R-:W-:Y:S02]  /*2ac0*/  SHF.R.S32.HI R11, RZ, 0x1f, R47 ;  /* 0x0000001fff0b7819 */ /* 0x000fe4000001142f */
[----:B------:R-:W-:Y:S02]  /*2ad0*/  SHF.R.S32.HI R3, RZ, 0x1f, R53 ;  /* 0x0000001fff037819 */ /* 0x000fe40000011435 */
[----:B------:R-:W-:Y:S02]  /*2ae0*/  R2UR UR27, R30 ;  /* 0x000000001e1b72ca */ /* 0x000fe400000e0000 */
[----:B------:R-:W-:Y:S02]  /*2af0*/  IADD3.X R12, R12, UR33, RZ, P4, !PT ;  /* 0x000000210c0c7c10 */ /* 0x000fe4000a7fe4ff */
[----:B------:R-:W-:-:S02]  /*2b00*/  IADD3.X R11, R11, UR33, RZ, P5, !PT ;  /* 0x000000210b0b7c10 */ /* 0x000fc4000affe4ff */
[----:B------:R-:W-:Y:S02]  /*2b10*/  IADD3.X R3, R3, UR33, RZ, P1, !PT ;  /* 0x0000002103037c10 */ /* 0x000fe40008ffe4ff */
[----:B------:R-:W-:Y:S02]  /*2b20*/  IADD3 R35, P0, R4, UR32, RZ ;  /* 0x0000002004237c10 */ /* 0x000fe4000ff1e0ff */
[----:B------:R-:W-:Y:S02]  /*2b30*/  IADD3 R34, P1, R6, UR32, RZ ;  /* 0x0000002006227c10 */ /* 0x000fe4000ff3e0ff */
[----:B------:R-:W-:Y:S02]  /*2b40*/  IADD3 R33, P2, R7, UR32, RZ ;  /* 0x0000002007217c10 */ /* 0x000fe4000ff5e0ff */
[----:B------:R-:W-:Y:S02]  /*2b50*/  IADD3 R32, P3, R8, UR32, RZ ;  /* 0x0000002008207c10 */ /* 0x000fe4000ff7e0ff */
[----:B------:R-:W-:-:S02]  /*2b60*/  IADD3 R31, P4, R5, UR32, RZ ;  /* 0x00000020051f7c10 */ /* 0x000fc4000ff9e0ff */
[----:B------:R-:W-:Y:S01]  /*2b70*/  IADD3 R30, P5, R2, UR32, RZ ;  /* 0x00000020021e7c10 */ /* 0x000fe2000ffbe0ff */
[----:B------:R-:W-:Y:S01]  /*2b80*/  USHF.R.S32.HI UR32, URZ, 0x1f, UR35 ;  /* 0x0000001f3f207899 */ /* 0x000fe20008011423 */
[----:B------:R-:W-:Y:S02]  /*2b90*/  SHF.R.S32.HI R4, RZ, 0x1f, R4 ;  /* 0x0000001fff047819 */ /* 0x000fe40000011404 */
[----:B------:R-:W-:Y:S01]  /*2ba0*/  SHF.R.S32.HI R6, RZ, 0x1f, R6 ;  /* 0x0000001fff067819 */ /* 0x000fe20000011406 */
[----:B------:R-:W-:Y:S01]  /*2bb0*/  ULEA.HI UR32, UR32, UR35, URZ, 0x7 ;  /* 0x0000002320207291 */ /* 0x000fe2000f8f383f */
[----:B------:R-:W-:Y:S02]  /*2bc0*/  SHF.R.S32.HI R7, RZ, 0x1f, R7 ;  /* 0x0000001fff077819 */ /* 0x000fe40000011407 */
[----:B------:R-:W-:Y:S01]  /*2bd0*/  SHF.R.S32.HI R8, RZ, 0x1f, R8 ;  /* 0x0000001fff087819 */ /* 0x000fe20000011408 */
[----:B------:R-:W-:Y:S01]  /*2be0*/  USHF.R.S32.HI UR32, URZ, 0x7, UR32 ;  /* 0x000000073f207899 */ /* 0x000fe20008011420 */
[----:B------:R-:W-:-:S02]  /*2bf0*/  SHF.R.S32.HI R5, RZ, 0x1f, R5 ;  /* 0x0000001fff057819 */ /* 0x000fc40000011405 */
[----:B------:R-:W-:Y:S02]  /*2c00*/  SHF.R.S32.HI R2, RZ, 0x1f, R2 ;  /* 0x0000001fff027819 */ /* 0x000fe40000011402 */
[----:B------:R-:W-:Y:S02]  /*2c10*/  R2UR UR29, R27 ;  /* 0x000000001b1d72ca */ /* 0x000fe400000e0000 */
[----:B------:R-:W-:Y:S02]  /*2c20*/  R2UR UR36, R25 ;  /* 0x00000000192472ca */ /* 0x000fe400000e0000 */
[----:B------:R-:W-:Y:S02]  /*2c30*/  R2UR UR38, R26 ;  /* 0x000000001a2672ca */ /* 0x000fe400000e0000 */
[----:B------:R-:W-:Y:S02]  /*2c40*/  R2UR UR39, R24 ;  /* 0x00000000182772ca */ /* 0x000fe400000e0000 */
[----:B------:R-:W-:-:S02]  /*2c50*/  R2UR UR40, R23 ;  /* 0x00000000172872ca */ /* 0x000fc400000e0000 */
[----:B------:R-:W-:Y:S02]  /*2c60*/  R2UR UR41, R22 ;  /* 0x00000000162972ca */ /* 0x000fe400000e0000 */
        /* <DEDUP_REMOVED lines=12> */
[----:B------:R-:W-:Y:S02]  /*2d30*/  IADD3.X R27, R4, UR33, RZ, P0, !PT ;  /* 0x00000021041b7c10 */ /* 0x000fe400087fe4ff */
[----:B------:R-:W-:Y:S02]  /*2d40*/  IADD3.X R26, R6, UR33, RZ, P1, !PT ;  /* 0x00000021061a7c10 */ /* 0x000fe40008ffe4ff */
[----:B------:R-:W-:Y:S02]  /*2d50*/  IADD3.X R25, R7, UR33, RZ, P2, !PT ;  /* 0x0000002107197c10 */ /* 0x000fe400097fe4ff */
[----:B------:R-:W-:Y:S02]  /*2d60*/  IADD3.X R24, R8, UR33, RZ, P3, !PT ;  /* 0x0000002108187c10 */ /* 0x000fe40009ffe4ff */
[----:B------:R-:W-:-:S02]  /*2d70*/  IADD3.X R23, R5, UR33, RZ, P4, !PT ;  /* 0x0000002105177c10 */ /* 0x000fc4000a7fe4ff */
[----:B------:R-:W-:Y:S01]  /*2d80*/  IADD3.X R22, R2, UR33, RZ, P5, !PT ;  /* 0x0000002102167c10 */ /* 0x000fe2000affe4ff */
[----:B------:R-:W-:Y:S01]  /*2d90*/  ULDC UR33, c[0x0][0x238] ;  /* 0x00008e0000217ab9 */ /* 0x000fe20000000800 */
[----:B------:R-:W-:Y:S01]  /*2da0*/  LOP3.LUT R67, R67, 0x400, R62, 0xf8, !PT ;  /* 0x0000040043437812 */ /* 0x000fe200078ef83e */
[----:B------:R-:W-:Y:S01]  /*2db0*/  IMAD R82, R82, UR33, RZ ;  /* 0x0000002152527c24 */ /* 0x000fe2000f8e02ff */
[----:B------:R-:W-:Y:S01]  /*2dc0*/  LOP3.LUT R20, R80, 0x78, RZ, 0xfc, !PT ;  /* 0x0000007850147812 */ /* 0x000fe200078efcff */
[----:B------:R-:W-:Y:S01]  /*2dd0*/  IMAD R66, R66, UR33, RZ ;  /* 0x0000002142427c24 */ /* 0x000fe2000f8e02ff */
[----:B------:R-:W-:Y:S01]  /*2de0*/  LOP3.LUT R19, R80, 0x74, RZ, 0xfc, !PT ;  /* 0x0000007450137812 */ /* 0x000fe200078efcff */
[----:B------:R-:W-:Y:S01]  /*2df0*/  IMAD R68, R68, UR33, RZ ;  /* 0x0000002144447c24 */ /* 0x000fe2000f8e02ff */
[----:B------:R-:W-:Y:S01]  /*2e00*/  LOP3.LUT R18, R80, 0x70, RZ, 0xfc, !PT ;  /* 0x0000007050127812 */ /* 0x000fe200078efcff */
[----:B------:R-:W-:Y:S01]  /*2e10*/  IMAD R20, R20, UR33, RZ ;  /* 0x0000002114147c24 */ /* 0x000fe2000f8e02ff */
[C---:B------:R-:W-:Y:S01]  /*2e20*/  LOP3.LUT R17, R80.reuse, 0x6c, RZ, 0xfc, !PT ;  /* 0x0000006c50117812 */ /* 0x040fe200078efcff */
        /* <DEDUP_REMOVED lines=31> */
[----:B------:R-:W-:Y:S01]  /*3020*/  LOP3.LUT R0, R80, 0x24, RZ, 0xfc, !PT ;  /* 0x0000002450007812 */ /* 0x000fe200078efcff */
[----:B------:R-:W-:Y:S01]  /*3030*/  IMAD R3, R3, UR33, RZ ;  /* 0x0000002103037c24 */ /* 0x000fe2000f8e02ff */
[----:B------:R-:W-:Y:S01]  /*3040*/  SHF.R.S32.HI R71, RZ, 0x1f, R77 ;  /* 0x0000001fff477819 */ /* 0x000fe2000001144d */
[----:B------:R-:W-:Y:S01]  /*3050*/  IMAD R2, R2, UR33, RZ ;  /* 0x0000002102027c24 */ /* 0x000fe2000f8e02ff */
[----:B------:R-:W-:Y:S01]  /*3060*/  LOP3.LUT R75, R67, 0x40, RZ, 0x3c, !PT ;  /* 0x00000040434b7812 */ /* 0x000fe200078e3cff */
[----:B------:R-:W-:Y:S01]  /*3070*/  IMAD R0, R0, UR33, RZ ;  /* 0x0000002100007c24 */ /* 0x000fe2000f8e02ff */
[----:B------:R-:W-:-:S02]  /*3080*/  USHF.L.U32 UR35, UR33, 0x7, URZ ;  /* 0x0000000721237899 */ /* 0x000fc4000800063f */
[----:B------:R-:W-:Y:S02]  /*3090*/  IMAD R80, R80, UR33, RZ ;  /* 0x0000002150507c24 */ /* 0x000fe4000f8e02ff */
[----:B------:R-:W-:Y:S02]  /*30a0*/  IMAD R70, R70, UR33, RZ ;  /* 0x0000002146467c24 */ /* 0x000fe4000f8e02ff */
[----:B------:R-:W-:Y:S02]  /*30b0*/  IMAD R72, R72, UR33, RZ ;  /* 0x0000002148487c24 */ /* 0x000fe4000f8e02ff */
[----:B------:R-:W-:Y:S02]  /*30c0*/  IMAD R74, R74, UR33, RZ ;  /* 0x000000214a4a7c24 */ /* 0x000fe4000f8e02ff */
[----:B------:R-:W-:Y:S02]  /*30d0*/  IMAD R76, R76, UR33, RZ ;  /* 0x000000214c4c7c24 */ /* 0x000fe4000f8e02ff */
[----:B------:R-:W-:-:S02]  /*30e0*/  IMAD R88, R88, UR33, RZ ;  /* 0x0000002158587c24 */ /* 0x000fc4000f8e02ff */
[----:B------:R-:W-:Y:S02]  /*30f0*/  IMAD R86, R86, UR33, RZ ;  /* 0x0000002156567c24 */ /* 0x000fe4000f8e02ff */
[----:B------:R-:W-:Y:S02]  /*3100*/  IMAD R84, R84, UR33, RZ ;  /* 0x0000002154547c24 */ /* 0x000fe4000f8e02ff */
[----:B------:R-:W-:Y:S01]  /*3110*/  IMAD R78, R78, UR33, RZ ;  /* 0x000000214e4e7c24 */ /* 0x000fe2000f8e02ff */
[----:B------:R-:W-:-:S12]  /*3120*/  USHF.L.U32 UR33, UR34, 0x7, URZ ;  /* 0x0000000722217899 */ /* 0x000fd8000800063f */
.L_x_2:
[C---:B------:R-:W-:Y:S02]  /*3130*/  LEA.HI R36, R65.reuse, 0x1c, RZ, 0x1b ;  /* 0x0000001c41247811 */ /* 0x040fe400078fd8ff */
[C---:B------:R-:W-:Y:S02]  /*3140*/  LEA.HI R37, R65.reuse, 0x3c, RZ, 0x1b ;  /* 0x0000003c41257811 */ /* 0x040fe400078fd8ff */
[----:B------:R-:W-:Y:S02]  /*3150*/  ISETP.GE.AND P1, PT, R36, UR5, PT ;  /* 0x0000000524007c0c */ /* 0x000fe4000bf26270 */
[----:B------:R-:W-:Y:S02]  /*3160*/  IADD3 R36, P0, R82, R29, RZ ;  /* 0x0000001d52247210 */ /* 0x000fe40007f1e0ff */
[----:B------:R-:W-:Y:S02]  /*3170*/  LEA.HI R38, R65, 0x5c, RZ, 0x1b ;  /* 0x0000005c41267811 */ /* 0x000fe400078fd8ff */
[----:B------:R-:W-:-:S02]  /*3180*/  ISETP.GE.AND P3, PT, R37, UR5, PT ;  /* 0x0000000525007c0c */ /* 0x000fc4000bf66270 */
[----:B------:R-:W-:Y:S02]  /*3190*/  PRMT R52, RZ, 0x7610, R52 ;  /* 0x00007610ff347816 */ /* 0x000fe40000000034 */
[----:B------:R-:W-:Y:S02]  /*31a0*/  LEA.HI.X.SX32 R37, R82, R21, 0x1, P0 ;  /* 0x0000001552257211 */ /* 0x000fe400000f0eff */
[----:B------:R-:W-:Y:S02]  /*31b0*/  ISETP.GE.AND P4, PT, R38, UR5, PT ;  /* 0x0000000526007c0c */ /* 0x000fe4000bf86270 */
[----:B------:R-:W-:Y:S01]  /*31c0*/  SHF.R.U32.HI R44, RZ, 0x5, R65 ;  /* 0x00000005ff2c7819 */ /* 0x000fe20000011641 */
[----:B------:R0:W2:Y:S01]  /*31d0*/  @!P1 LDG.E.U8 R52, desc[UR30][R36.64] ;  /* 0x0000001e24349981 */ /* 0x0000a2000c1e1100 */
[-C--:B------:R-:W-:Y:S02]  /*31e0*/  IADD3 R40, P2, R84, R29.reuse, RZ ;  /* 0x0000001d54287210 */ /* 0x080fe40007f5e0ff */
[----:B------:R-:W-:-:S02]  /*31f0*/  IADD3 R42, P1, R86, R29, RZ ;  /* 0x0000001d562a7210 */ /* 0x000fc40007f3e0ff */
[----:B------:R-:W-:Y:S02]  /*3200*/  SGXT.U32 R44, R44, 0x2 ;  /* 0x000000022c2c781a */ /* 0x000fe40000000000 */
[----:B------:R-:W-:Y:S02]  /*3210*/  PRMT R54, RZ, 0x7610, R54 ;  /* 0x00007610ff367816 */ /* 0x000fe40000000036 */
[-C--:B------:R-:W-:Y:S02]  /*3220*/  LEA.HI.X.SX32 R41, R84, R21.reuse, 0x1, P2 ;  /* 0x0000001554297211 */ /* 0x080fe400010f0eff */
[----:B------:R-:W-:Y:S02]  /*3230*/  PRMT R53, RZ, 0x7610, R53 ;  /* 0x00007610ff357816 */ /* 0x000fe40000000035 */
[----:B------:R-:W-:Y:S01]  /*3240*/  LEA.HI.X.SX32 R43, R86, R21, 0x1, P1 ;  /* 0x00000015562b7211 */ /* 0x000fe200008f0eff */
[----:B------:R1:W3:Y:S01]  /*3250*/  @!P3 LDG.E.U8 R54, desc[UR30][R40.64] ;  /* 0x0000001e2836b981 */ /* 0x0002e2000c1e1100 */
[----:B------:R-:W-:-:S02]  /*3260*/  LOP3.LUT R38, R44, 0x4, RZ, 0xfc, !PT ;  /* 0x000000042c267812 */ /* 0x000fc400078efcff */
[----:B------:R-:W-:Y:S01]  /*3270*/  LEA.HI R39, R65, 0x7c, RZ, 0x1b ;  /* 0x0000007c41277811 */ /* 0x000fe200078fd8ff */
[----:B------:R4:W5:Y:S01]  /*3280*/  @!P4 LDG.E.U8 R53, desc[UR30][R42.64] ;  /* 0x0000001e2a35c981 */ /* 0x000962000c1e1100 */
[----:B------:R-:W-:Y:S02]  /*3290*/  ISETP.GE.AND P5, PT, R44, UR5, PT ;  /* 0x000000052c007c0c */ /* 0x000fe4000bfa6270 */
[----:B------:R-:W-:Y:S02]  /*32a0*/  ISETP.GE.AND P3, PT, R38, UR5, PT ;  /* 0x0000000526007c0c */ /* 0x000fe4000bf66270 */
[----:B0-----:R-:W-:Y:S02]  /*32b0*/  LOP3.LUT R37, R44, 0x8, RZ, 0xfc, !PT ;  /* 0x000000082c257812 */ /* 0x001fe400078efcff */
[----:B------:R-:W-:Y:S02]  /*32c0*/  ISETP.GE.AND P0, PT, R39, UR5, PT ;  /* 0x0000000527007c0c */ /* 0x000fe4000bf06270 */
[----:B------:R-:W-:-:S02]  /*32d0*/  IADD3 R36, P4, R80, R29, RZ ;  /* 0x0000001d50247210 */ /* 0x000fc40007f9e0ff */
[----:B------:R-:W-:Y:S02]  /*32e0*/  LOP3.LUT R39, R44, 0xc, RZ, 0xfc, !PT ;  /* 0x0000000c2c277812 */ /* 0x000fe400078efcff */
[----:B------:R-:W-:Y:S02]  /*32f0*/  IADD3 R38, P2, R78, R29, RZ ;  /* 0x0000001d4e267210 */ /* 0x000fe40007f5e0ff */
[----:B------:R-:W-:Y:S02]  /*3300*/  ISETP.GE.AND P1, PT, R37, UR5, PT ;  /* 0x0000000525007c0c */ /* 0x000fe4000bf26270 */
[----:B------:R-:W-:Y:S02]  /*3310*/  PRMT R90, RZ, 0x7610, R90 ;  /* 0x00007610ff5a7816 */ /* 0x000fe4000000005a */
[----:B------:R-:W-:Y:S02]  /*3320*/  LEA.HI.X.SX32 R37, R80, R21, 0x1, P4 ;  /* 0x0000001550257211 */ /* 0x000fe400020f0eff */
[----:B-1----:R-:W-:-:S02]  /*3330*/  LOP3.LUT R40, R44, 0x10, RZ, 0xfc, !PT ;  /* 0x000000102c287812 */ /* 0x002fc400078efcff */
[----:B------:R-:W-:Y:S01]  /*3340*/  ISETP.GE.AND P4, PT, R39, UR5, PT ;  /* 0x0000000527007c0c */ /* 0x000fe2000bf86270 */
[----:B------:R0:W2:Y:S01]  /*3350*/  @!P5 LDG.E.U8 R90, desc[UR30][R36.64] ;  /* 0x0000001e245ad981 */ /* 0x0000a2000c1e1100 */
[----:B------:R-:W-:Y:S02]  /*3360*/  PRMT R55, RZ, 0x7610, R55 ;  /* 0x00007610ff377816 */ /* 0x000fe40000000037 */
[----:B------:R-:W-:Y:S02]  /*3370*/  LEA.HI.X.SX32 R39, R78, R21, 0x1, P2 ;  /* 0x000000154e277211 */ /* 0x000fe400010f0eff */
[----:B------:R-:W-:Y:S02]  /*3380*/  ISETP.GE.AND P2, PT, R40, UR5, PT ;  /* 0x0000000528007c0c */ /* 0x000fe4000bf46270 */
[----:B------:R-:W-:Y:S01]  /*3390*/  IADD3 R40, P5, R76, R29, RZ ;  /* 0x0000001d4c287210 */ /* 0x000fe20007fbe0ff */
[----:B------:R1:W3:Y:S01]  /*33a0*/  @!P3 LDG.E.U8 R55, desc[UR30][R38.64] ;  /* 0x0000001e2637b981 */ /* 0x0002e2000c1e1100 */
[----:B----4-:R-:W-:-:S02]  /*33b0*/  LOP3.LUT R43, R44, 0x14, RZ, 0xfc, !PT ;  /* 0x000000142c2b7812 */ /* 0x010fc400078efcff */
[----:B------:R-:W-:Y:S02]  /*33c0*/  IADD3 R42, P3, R74, R29, RZ ;  /* 0x0000001d4a2a7210 */ /* 0x000fe40007f7e0ff */
[----:B------:R-:W-:Y:S02]  /*33d0*/  LEA.HI.X.SX32 R41, R76, R21, 0x1, P5 ;  /* 0x000000154c297211 */ /* 0x000fe400028f0eff */
[----:B------:R-:W-:Y:S02]  /*33e0*/  LOP3.LUT R45, R44, 0x18, RZ, 0xfc, !PT ;  /* 0x000000182c2d7812 */ /* 0x000fe400078efcff */
[----:B------:R-:W-:Y:S02]  /*33f0*/  ISETP.GE.AND P5, PT, R43, UR5, PT ;  /* 0x000000052b007c0c */ /* 0x000fe4000bfa6270 */
[----:B------:R-:W-:Y:S02]  /*3400*/  PRMT R92, RZ, 0x7610, R92 ;  /* 0x00007610ff5c7816 */ /* 0x000fe4000000005c */
[----:B------:R-:W-:-:S02]  /*3410*/  PRMT R81, RZ, 0x7610, R81 ;  /* 0x00007610ff517816 */ /* 0x000fc40000000051 */
[----:B------:R-:W-:Y:S02]  /*3420*/  LEA.HI.X.SX32 R43, R74, R21, 0x1, P3 ;  /* 0x000000154a2b7211 */ /* 0x000fe400018f0eff */
[----:B0-----:R-:W-:Y:S01]  /*3430*/  IADD3 R36, P6, R72, R29, RZ ;  /* 0x0000001d48247210 */ /* 0x001fe20007fde0ff */
[----:B------:R0:W4:Y:S01]  /*3440*/  @!P1 LDG.E.U8 R92, desc[UR30][R40.64] ;  /* 0x0000001e285c9981 */ /* 0x000122000c1e1100 */
[----:B-1----:R-:W-:Y:S02]  /*3450*/  LOP3.LUT R39, R44, 0x20, RZ, 0xfc, !PT ;  /* 0x000000202c277812 */ /* 0x002fe400078efcff */
[----:B------:R-:W-:Y:S01]  /*3460*/  ISETP.GE.AND P3, PT, R45, UR5, PT ;  /* 0x000000052d007c0c */ /* 0x000fe2000bf66270 */
[----:B------:R1:W5:Y:S01]  /*3470*/  @!P4 LDG.E.U8 R81, desc[UR30][R42.64] ;  /* 0x0000001e2a51c981 */ /* 0x000362000c1e1100 */
[----:B------:R-:W-:Y:S02]  /*3480*/  PRMT R94, RZ, 0x7610, R94 ;  /* 0x00007610ff5e7816 */ /* 0x000fe4000000005e */
[----:B------:R-:W-:-:S02]  /*3490*/  LEA.HI.X.SX32 R37, R72, R21, 0x1, P6 ;  /* 0x0000001548257211 */ /* 0x000fc400030f0eff */
[-C--:B------:R-:W-:Y:S02]  /*34a0*/  IADD3 R38, P1, R70, R29.reuse, RZ ;  /* 0x0000001d46267210 */ /* 0x080fe40007f3e0ff */
[----:B------:R-:W-:Y:S01]  /*34b0*/  ISETP.GE.AND P4, PT, R39, UR5, PT ;  /* 0x0000000527007c0c */ /* 0x000fe2000bf86270 */
[----:B------:R1:W3:Y:S01]  /*34c0*/  @!P2 LDG.E.U8 R94, desc[UR30][R36.64] ;  /* 0x0000001e245ea981 */ /* 0x0002e2000c1e1100 */
[----:B------:R-:W-:Y:S02]  /*34d0*/  IADD3 R46, P6, R68, R29, RZ ;  /* 0x0000001d442e7210 */ /* 0x000fe40007fde0ff */
[----:B------:R-:W-:Y:S02]  /*34e0*/  LOP3.LUT R45, R44, 0x24, RZ, 0xfc, !PT ;  /* 0x000000242c2d7812 */ /* 0x000fe400078efcff */
[----:B------:R-:W-:Y:S02]  /*34f0*/  PRMT R83, RZ, 0x7610, R83 ;  /* 0x00007610ff537816 */ /* 0x000fe40000000053 */
[----:B------:R-:W-:-:S02]  /*3500*/  LEA.HI.X.SX32 R39, R70, R21, 0x1, P1 ;  /* 0x0000001546277211 */ /* 0x000fc400008f0eff */
[----:B------:R-:W-:Y:S02]  /*3510*/  IADD3 R98, P2, R66, R29, RZ ;  /* 0x0000001d42627210 */ /* 0x000fe40007f5e0ff */
[----:B------:R-:W-:Y:S01]  /*3520*/  PRMT R96, RZ, 0x7610, R96 ;  /* 0x00007610ff607816 */ /* 0x000fe20000000060 */
[----:B------:R1:W4:Y:S01]  /*3530*/  @!P5 LDG.E.U8 R83, desc[UR30][R38.64] ;  /* 0x0000001e2653d981 */ /* 0x000322000c1e1100 */
[----:B------:R-:W-:Y:S02]  /*3540*/  LEA.HI.X.SX32 R47, R68, R21, 0x1, P6 ;  /* 0x00000015442f7211 */ /* 0x000fe400030f0eff */
[----:B0-----:R-:W-:Y:S02]  /*3550*/  LOP3.LUT R40, R44, 0x28, RZ, 0xfc, !PT ;  /* 0x000000282c287812 */ /* 0x001fe400078efcff */
[----:B------:R-:W-:Y:S01]  /*3560*/  ISETP.GE.AND P1, PT, R45, UR5, PT ;  /* 0x000000052d007c0c */ /* 0x000fe2000bf26270 */
[----:B------:R-:W5:Y:S01]  /*3570*/  @!P3 LDG.E.U8 R96, desc[UR30][R46.64] ;  /* 0x0000001e2e60b981 */ /* 0x000f62000c1e1100 */
[----:B------:R-:W-:-:S02]  /*3580*/  PRMT R100, RZ, 0x7610, R100 ;  /* 0x00007610ff647816 */ /* 0x000fc40000000064 */
[----:B------:R-:W-:Y:S02]  /*3590*/  LEA.HI.X.SX32 R99, R66, R21, 0x1, P2 ;  /* 0x0000001542637211 */ /* 0x000fe400010f0eff */
[----:B------:R-:W-:Y:S02]  /*35a0*/  LOP3.LUT R41, R44, 0x2c, RZ, 0xfc, !PT ;  /* 0x0000002c2c297812 */ /* 0x000fe400078efcff */
[----:B------:R-:W-:Y:S01]  /*35b0*/  ISETP.GE.AND P5, PT, R40, UR5, PT ;  /* 0x0000000528007c0c */ /* 0x000fe2000bfa6270 */
[----:B------:R0:W4:Y:S01]  /*35c0*/  @!P4 LDG.E.U8 R100, desc[UR30][R98.64] ;  /* 0x0000001e6264c981 */ /* 0x000122000c1e1100 */
[----:B-1----:R-:W-:Y:S02]  /*35d0*/  IADD3 R42, P3, R0, R29, RZ ;  /* 0x0000001d002a7210 */ /* 0x002fe40007f7e0ff */
[----:B------:R-:W-:Y:S02]  /*35e0*/  LOP3.LUT R36, R44, 0x30, RZ, 0xfc, !PT ;  /* 0x000000302c247812 */ /* 0x000fe400078efcff */
[----:B------:R-:W-:-:S02]  /*35f0*/  ISETP.GE.AND P2, PT, R41, UR5, PT ;  /* 0x0000000529007c0c */ /* 0x000fc4000bf46270 */
[----:B------:R-:W-:Y:S02]  /*3600*/  IADD3 R40, P4, R2, R29, RZ ;  /* 0x0000001d02287210 */ /* 0x000fe40007f9e0ff */
[----:B------:R-:W-:Y:S02]  /*3610*/  PRMT R85, RZ, 0x7610, R85 ;  /* 0x00007610ff557816 */ /* 0x000fe40000000055 */
[----:B------:R-:W-:Y:S02]  /*3620*/  LEA.HI.X.SX32 R43, R0, R21, 0x1, P3 ;  /* 0x00000015002b7211 */ /* 0x000fe400018f0eff */
[----:B------:R-:W-:Y:S02]  /*3630*/  LOP3.LUT R37, R44, 0x34, RZ, 0xfc, !PT ;  /* 0x000000342c257812 */ /* 0x000fe400078efcff */
[----:B------:R-:W-:Y:S01]  /*3640*/  ISETP.GE.AND P3, PT, R36, UR5, PT ;  /* 0x0000000524007c0c */ /* 0x000fe2000bf66270 */
[----:B------:R-:W5:Y:S01]  /*3650*/  @!P1 LDG.E.U8 R85, desc[UR30][R42.64] ;  /* 0x0000001e2a559981 */ /* 0x000f62000c1e1100 */
[----:B------:R-:W-:-:S02]  /*3660*/  PRMT R102, RZ, 0x7610, R102 ;  /* 0x00007610ff667816 */ /* 0x000fc40000000066 */
[----:B------:R-:W-:Y:S02]  /*3670*/  LEA.HI.X.SX32 R41, R2, R21, 0x1, P4 ;  /* 0x0000001502297211 */ /* 0x000fe400020f0eff */
[-C--:B------:R-:W-:Y:S02]  /*3680*/  IADD3 R38, P6, R3, R29.reuse, RZ ;  /* 0x0000001d03267210 */ /* 0x080fe40007fde0ff */
[----:B------:R-:W-:Y:S01]  /*3690*/  ISETP.GE.AND P4, PT, R37, UR5, PT ;  /* 0x0000000525007c0c */ /* 0x000fe2000bf86270 */
[----:B------:R1:W5:Y:S01]  /*36a0*/  @!P5 LDG.E.U8 R102, desc[UR30][R40.64] ;  /* 0x0000001e2866d981 */ /* 0x000362000c1e1100 */
[----:B------:R-:W-:Y:S02]  /*36b0*/  LOP3.LUT R37, R44, 0x38, RZ, 0xfc, !PT ;  /* 0x000000382c257812 */ /* 0x000fe400078efcff */
[----:B------:R-:W-:Y:S02]  /*36c0*/  IADD3 R36, P1, R4, R29, RZ ;  /* 0x0000001d04247210 */ /* 0x000fe40007f3e0ff */
[----:B------:R-:W-:-:S02]  /*36d0*/  PRMT R87, RZ, 0x7610, R87 ;  /* 0x00007610ff577816 */ /* 0x000fc40000000057 */
[-C--:B------:R-:W-:Y:S02]  /*36e0*/  LEA.HI.X.SX32 R39, R3, R21.reuse, 0x1, P6 ;  /* 0x0000001503277211 */ /* 0x080fe400030f0eff */
[----:B------:R-:W-:Y:S02]  /*36f0*/  ISETP.GE.AND P5, PT, R37, UR5, PT ;  /* 0x0000000525007c0c */ /* 0x000fe4000bfa6270 */
[----:B0-----:R-:W-:Y:S01]  /*3700*/  PRMT R98, RZ, 0x7610, R98 ;  /* 0x00007610ff627816 */ /* 0x001fe20000000062 */
[----:B------:R-:W5:Y:S01]  /*3710*/  @!P2 LDG.E.U8 R87, desc[UR30][R38.64] ;  /* 0x0000001e2657a981 */ /* 0x000f62000c1e1100 */
[----:B------:R-:W-:Y:S02]  /*3720*/  LEA.HI.X.SX32 R37, R4, R21, 0x1, P1 ;  /* 0x0000001504257211 */ /* 0x000fe400008f0eff */
[C---:B------:R-:W-:Y:S02]  /*3730*/  LOP3.LUT R45, R44.reuse, 0x40, RZ, 0xfc, !PT ;  /* 0x000000402c2d7812 */ /* 0x040fe400078efcff */
[----:B-1----:R-:W-:Y:S01]  /*3740*/  IADD3 R40, P2, R5, R29, RZ ;  /* 0x0000001d05287210 */ /* 0x002fe20007f5e0ff */
[----:B------:R0:W5:Y:S01]  /*3750*/  @!P3 LDG.E.U8 R98, desc[UR30][R36.64] ;  /* 0x0000001e2462b981 */ /* 0x000162000c1e1100 */
[----:B------:R-:W-:-:S02]  /*3760*/  LOP3.LUT R43, R44, 0x44, RZ, 0xfc, !PT ;  /* 0x000000442c2b7812 */ /* 0x000fc400078efcff */
[----:B------:R-:W-:Y:S02]  /*3770*/  ISETP.GE.AND P1, PT, R45, UR5, PT ;  /* 0x000000052d007c0c */ /* 0x000fe4000bf26270 */
[C---:B------:R-:W-:Y:S02]  /*3780*/  IADD3 R42, P3, R6.reuse, R29, RZ ;  /* 0x0000001d062a7210 */ /* 0x040fe40007f7e0ff */
[----:B------:R-:W-:Y:S02]  /*3790*/  PRMT R89, RZ, 0x7610, R89 ;  /* 0x00007610ff597816 */ /* 0x000fe40000000059 */
[-C--:B------:R-:W-:Y:S02]  /*37a0*/  LEA.HI.X.SX32 R41, R5, R21.reuse, 0x1, P2 ;  /* 0x0000001505297211 */ /* 0x080fe400010f0eff */
[----:B------:R-:W-:Y:S02]  /*37b0*/  ISETP.GE.AND P2, PT, R43, UR5, PT ;  /* 0x000000052b007c0c */ /* 0x000fe4000bf46270 */
[----:B------:R-:W-:Y:S01]  /*37c0*/  PRMT R104, RZ, 0x7610, R104 ;  /* 0x00007610ff687816 */ /* 0x000fe20000000068 */
[----:B------:R1:W5:Y:S01]  /*37d0*/  @!P4 LDG.E.U8 R89, desc[UR30][R40.64] ;  /* 0x0000001e2859c981 */ /* 0x000362000c1e1100 */
[----:B------:R-:W-:-:S02]  /*37e0*/  LEA.HI.X.SX32 R43, R6, R21, 0x1, P3 ;  /* 0x00000015062b7211 */ /* 0x000fc400018f0eff */
[CC--:B0-----:R-:W-:Y:S02]  /*37f0*/  IADD3 R36, P6, R7.reuse, R29.reuse, RZ ;  /* 0x0000001d07247210 */ /* 0x0c1fe40007fde0ff */
[C---:B------:R-:W-:Y:S01]  /*3800*/  LOP3.LUT R45, R44.reuse, 0x48, RZ, 0xfc, !PT ;  /* 0x000000482c2d7812 */ /* 0x040fe200078efcff */
[----:B------:R0:W5:Y:S01]  /*3810*/  @!P5 LDG.E.U8 R104, desc[UR30][R42.64] ;  /* 0x0000001e2a68d981 */ /* 0x000162000c1e1100 */
[----:B------:R-:W-:Y:S02]  /*3820*/  LOP3.LUT R39, R44, 0x4c, RZ, 0xfc, !PT ;  /* 0x0000004c2c277812 */ /* 0x000fe400078efcff */
[----:B------:R-:W-:Y:S02]  /*3830*/  IADD3 R38, P4, R8, R29, RZ ;  /* 0x0000001d08267210 */ /* 0x000fe40007f9e0ff */
[----:B------:R-:W-:Y:S02]  /*3840*/  PRMT R106, RZ, 0x7610, R106 ;  /* 0x00007610ff6a7816 */ /* 0x000fe4000000006a */
[----:B------:R-:W-:-:S02]  /*3850*/  LEA.HI.X.SX32 R37, R7, R21, 0x1, P6 ;  /* 0x0000001507257211 */ /* 0x000fc400030f0eff */
[----:B------:R-:W-:Y:S02]  /*3860*/  ISETP.GE.AND P3, PT, R45, UR5, PT ;  /* 0x000000052d007c0c */ /* 0x000fe4000bf66270 */
[----:B------:R-:W-:Y:S01]  /*3870*/  ISETP.GE.AND P5, PT, R39, UR5, PT ;  /* 0x0000000527007c0c */ /* 0x000fe2000bfa6270 */
[----:B------:R0:W5:Y:S01]  /*3880*/  @!P1 LDG.E.U8 R106, desc[UR30][R36.64] ;  /* 0x0000001e246a9981 */ /* 0x000162000c1e1100 */
[----:B------:R-:W-:Y:S02]  /*3890*/  PRMT R91, RZ, 0x7610, R91 ;  /* 0x00007610ff5b7816 */ /* 0x000fe4000000005b */
[----:B------:R-:W-:Y:S02]  /*38a0*/  LOP3.LUT R45, R44, 0x50, RZ, 0xfc, !PT ;  /* 0x000000502c2d7812 */ /* 0x000fe400078efcff */
[----:B------:R-:W-:Y:S02]  /*38b0*/  LEA.HI.X.SX32 R39, R8, R21, 0x1, P4 ;  /* 0x0000001508277211 */ /* 0x000fe400020f0eff */
[----:B-1----:R-:W-:-:S02]  /*38c0*/  IADD3 R40, P1, R9, R29, RZ ;  /* 0x0000001d09287210 */ /* 0x002fc40007f3e0ff */
[----:B------:R-:W-:Y:S01]  /*38d0*/  ISETP.GE.AND P4, PT, R45, UR5, PT ;  /* 0x000000052d007c0c */ /* 0x000fe2000bf86270 */
[----:B------:R1:W5:Y:S01]  /*38e0*/  @!P2 LDG.E.U8 R91, desc[UR30][R38.64] ;  /* 0x0000001e265ba981 */ /* 0x000362000c1e1100 */
[C---:B0-----:R-:W-:Y:S02]  /*38f0*/  LOP3.LUT R43, R44.reuse, 0x54, RZ, 0xfc, !PT ;  /* 0x000000542c2b7812 */ /* 0x041fe400078efcff */
[----:B------:R-:W-:Y:S02]  /*3900*/  IADD3 R42, P2, R11, R29, RZ ;  /* 0x0000001d0b2a7210 */ /* 0x000fe40007f5e0ff */
[----:B------:R-:W-:Y:S02]  /*3910*/  LEA.HI.X.SX32 R41, R9, R21, 0x1, P1 ;  /* 0x0000001509297211 */ /* 0x000fe400008f0eff */
[----:B------:R-:W-:Y:S02]  /*3920*/  LOP3.LUT R45, R44, 0x58, RZ, 0xfc, !PT ;  /* 0x000000582c2d7812 */ /* 0x000fe400078efcff */
[----:B------:R-:W-:-:S02]  /*3930*/  ISETP.GE.AND P1, PT, R43, UR5, PT ;  /* 0x000000052b007c0c */ /* 0x000fc4000bf26270 */
[----:B------:R-:W-:Y:S02]  /*3940*/  PRMT R108, RZ, 0x7610, R108 ;  /* 0x00007610ff6c7816 */ /* 0x000fe4000000006c */
[----:B------:R-:W-:Y:S02]  /*3950*/  LEA.HI.X.SX32 R43, R11, R21, 0x1, P2 ;  /* 0x000000150b2b7211 */ /* 0x000fe400010f0eff */
[----:B------:R-:W-:Y:S02]  /*3960*/  ISETP.GE.AND P2, PT, R45, UR5, PT ;  /* 0x000000052d007c0c */ /* 0x000fe4000bf46270 */
[----:B------:R-:W-:Y:S01]  /*3970*/  PRMT R110, RZ, 0x7610, R110 ;  /* 0x00007610ff6e7816 */ /* 0x000fe2000000006e */
[----:B------:R0:W5:Y:S01]  /*3980*/  @!P3 LDG.E.U8 R108, desc[UR30][R40.64] ;  /* 0x0000001e286cb981 */ /* 0x000162000c1e1100 */
[----:B------:R-:W-:Y:S02]  /*3990*/  IADD3 R36, P6, R12, R29, RZ ;  /* 0x0000001d0c247210 */ /* 0x000fe40007fde0ff */
[----:B-1----:R-:W-:-:S02]  /*39a0*/  LOP3.LUT R39, R44, 0x60, RZ, 0xfc, !PT ;  /* 0x000000602c277812 */ /* 0x002fc400078efcff */
[----:B------:R-:W-:Y:S01]  /*39b0*/  IADD3 R38, P3, R13, R29, RZ ;  /* 0x0000001d0d267210 */ /* 0x000fe20007f7e0ff */
[----:B------:R1:W5:Y:S01]  /*39c0*/  @!P4 LDG.E.U8 R110, desc[UR30][R42.64] ;  /* 0x0000001e2a6ec981 */ /* 0x000362000c1e1100 */
[----:B------:R-:W-:Y:S02]  /*39d0*/  PRMT R95, RZ, 0x7610, R95 ;  /* 0x00007610ff5f7816 */ /* 0x000fe4000000005f */
[----:B------:R-:W-:Y:S02]  /*39e0*/  LEA.HI.X.SX32 R37, R12, R21, 0x1, P6 ;  /* 0x000000150c257211 */ /* 0x000fe400030f0eff */
[----:B------:R-:W-:Y:S02]  /*39f0*/  LOP3.LUT R45, R44, 0x64, RZ, 0xfc, !PT ;  /* 0x000000642c2d7812 */ /* 0x000fe400078efcff */
[----:B------:R-:W-:Y:S01]  /*3a00*/  ISETP.GE.AND P4, PT, R39, UR5, PT ;  /* 0x0000000527007c0c */ /* 0x000fe2000bf86270 */
[----:B------:R1:W5:Y:S01]  /*3a10*/  @!P1 LDG.E.U8 R95, desc[UR30][R36.64] ;  /* 0x0000001e245f9981 */ /* 0x000362000c1e1100 */
[----:B------:R-:W-:-:S02]  /*3a20*/  PRMT R112, RZ, 0x7610, R112 ;  /* 0x00007610ff707816 */ /* 0x000fc40000000070 */
[----:B------:R-:W-:Y:S02]  /*3a30*/  LEA.HI.X.SX32 R39, R13, R21, 0x1, P3 ;  /* 0x000000150d277211 */ /* 0x000fe400018f0eff */
[----:B------:R-:W-:Y:S02]  /*3a40*/  ISETP.GE.AND P3, PT, R45, UR5, PT ;  /* 0x000000052d007c0c */ /* 0x000fe4000bf66270 */
[----:B0-----:R-:W-:Y:S01]  /*3a50*/  LOP3.LUT R41, R44, 0x68, RZ, 0xfc, !PT ;  /* 0x000000682c297812 */ /* 0x001fe200078efcff */
[----:B------:R0:W5:Y:S01]  /*3a60*/  @!P2 LDG.E.U8 R112, desc[UR30][R38.64] ;  /* 0x0000001e2670a981 */ /* 0x000162000c1e1100 */
[-C--:B------:R-:W-:Y:S02]  /*3a70*/  IADD3 R40, P1, R14, R29.reuse, RZ ;  /* 0x0000001d0e287210 */ /* 0x080fe40007f3e0ff */
[----:B-1----:R-:W-:Y:S02]  /*3a80*/  LOP3.LUT R43, R44, 0x70, RZ, 0xfc, !PT ;  /* 0x000000702c2b7812 */ /* 0x002fe400078efcff */
[----:B------:R-:W-:-:S02]  /*3a90*/  IADD3 R42, P6, R15, R29, RZ ;  /* 0x0000001d0f2a7210 */ /* 0x000fc40007fde0ff */
[----:B------:R-:W-:Y:S02]  /*3aa0*/  ISETP.GE.AND P2, PT, R41, UR5, PT ;  /* 0x0000000529007c0c */ /* 0x000fe4000bf46270 */
[----:B------:R-:W-:Y:S02]  /*3ab0*/  PRMT R114, RZ, 0x7610, R114 ;  /* 0x00007610ff727816 */ /* 0x000fe40000000072 */
[-C--:B------:R-:W-:Y:S02]  /*3ac0*/  LEA.HI.X.SX32 R41, R14, R21.reuse, 0x1, P1 ;  /* 0x000000150e297211 */ /* 0x080fe400008f0eff */
[----:B------:R-:W-:Y:S02]  /*3ad0*/  ISETP.GE.AND P1, PT, R43, UR5, PT ;  /* 0x000000052b007c0c */ /* 0x000fe4000bf26270 */
[----:B------:R-:W-:Y:S01]  /*3ae0*/  PRMT R97, RZ, 0x7610, R97 ;  /* 0x00007610ff617816 */ /* 0x000fe20000000061 */
[----:B------:R1:W5:Y:S01]  /*3af0*/  @!P4 LDG.E.U8 R114, desc[UR30][R40.64] ;  /* 0x0000001e2872c981 */ /* 0x000362000c1e1100 */
[----:B------:R-:W-:-:S02]  /*3b00*/  LEA.HI.X.SX32 R43, R15, R21, 0x1, P6 ;  /* 0x000000150f2b7211 */ /* 0x000fc400030f0eff */
[----:B------:R-:W-:-:S03]  /*3b10*/  LOP3.LUT R36, R44, 0x74, RZ, 0xfc, !PT ;  /* 0x000000742c247812 */ /* 0x000fc600078efcff */
[----:B------:R1:W5:Y:S01]  /*3b20*/  @!P3 LDG.E.U8 R97, desc[UR30][R42.64] ;  /* 0x0000001e2a61b981 */ /* 0x000362000c1e1100 */
[----:B------:R-:W-:Y:S02]  /*3b30*/  ISETP.GE.AND P4, PT, R36, UR5, PT ;  /* 0x0000000524007c0c */ /* 0x000fe4000bf86270 */
[-C--:B------:R-:W-:Y:S02]  /*3b40*/  IADD3 R36, P6, R16, R29.reuse, RZ ;  /* 0x0000001d10247210 */ /* 0x080fe40007fde0ff */
[----:B0-----:R-:W-:Y:S02]  /*3b50*/  IADD3 R38, P3, R18, R29, RZ ;  /* 0x0000001d12267210 */ /* 0x001fe40007f7e0ff */
[----:B------:R-:W-:Y:S02]  /*3b60*/  LOP3.LUT R45, R44, 0x78, RZ, 0xfc, !PT ;  /* 0x000000782c2d7812 */ /* 0x000fe400078efcff */
[-C--:B------:R-:W-:Y:S02]  /*3b70*/  LEA.HI.X.SX32 R37, R16, R21.reuse, 0x1, P6 ;  /* 0x0000001510257211 */ /* 0x080fe400030f0eff */
[----:B------:R-:W-:-:S02]  /*3b80*/  LEA.HI.X.SX32 R39, R18, R21, 0x1, P3 ;  /* 0x0000001512277211 */ /* 0x000fc400018f0eff */
[----:B-1----:R-:W-:Y:S02]  /*3b90*/  IADD3 R40, P6, R19, R29, RZ ;  /* 0x0000001d13287210 */ /* 0x002fe40007fde0ff */
[----:B------:R-:W-:Y:S02]  /*3ba0*/  ISETP.GE.AND P3, PT, R45, UR5, PT ;  /* 0x000000052d007c0c */ /* 0x000fe4000bf66270 */
[----:B------:R-:W-:Y:S02]  /*3bb0*/  PRMT R118, RZ, 0x7610, R118 ;  /* 0x00007610ff767816 */ /* 0x000fe40000000076 */
[----:B------:R-:W-:Y:S02]  /*3bc0*/  LEA.HI.X.SX32 R41, R19, R21, 0x1, P6 ;  /* 0x0000001513297211 */ /* 0x000fe400030f0eff */
[----:B------:R-:W-:Y:S02]  /*3bd0*/  IADD3 R42, P6, R20, R29, RZ ;  /* 0x0000001d142a7210 */ /* 0x000fe40007fde0ff */
[----:B------:R-:W-:Y:S01]  /*3be0*/  LOP3.LUT R44, R44, 0x6c, RZ, 0xfc, !PT ;  /* 0x0000006c2c2c7812 */ /* 0x000fe200078efcff */
[----:B------:R0:W5:Y:S01]  /*3bf0*/  @!P1 LDG.E.U8 R118, desc[UR30][R38.64] ;  /* 0x0000001e26769981 */ /* 0x000162000c1e1100 */
[----:B------:R-:W-:-:S02]  /*3c00*/  PRMT R101, RZ, 0x7610, R101 ;  /* 0x00007610ff657816 */ /* 0x000fc40000000065 */
[----:B------:R-:W-:Y:S02]  /*3c10*/  PRMT R116, RZ, 0x7610, R116 ;  /* 0x00007610ff747816 */ /* 0x000fe40000000074 */
[----:B------:R-:W-:Y:S02]  /*3c20*/  PRMT R120, RZ, 0x7610, R120 ;  /* 0x00007610ff787816 */ /* 0x000fe40000000078 */
[----:B------:R-:W-:Y:S01]  /*3c30*/  LEA.HI.X.SX32 R43, R20, R21, 0x1, P6 ;  /* 0x00000015142b7211 */ /* 0x000fe200030f0eff */
[----:B------:R-:W5:Y:S01]  /*3c40*/  @!P4 LDG.E.U8 R101, desc[UR30][R40.64] ;  /* 0x0000001e2865c981 */ /* 0x000f62000c1e1100 */
[----:B------:R-:W-:Y:S02]  /*3c50*/  ISETP.GE.AND P1, PT, R44, UR5, PT ;  /* 0x000000052c007c0c */ /* 0x000fe4000bf26270 */
[-C--:B0-----:R-:W-:Y:S01]  /*3c60*/  IADD3 R38, P4, R10, R29.reuse, RZ ;  /* 0x0000001d0a267210 */ /* 0x081fe20007f9e0ff */
[----:B------:R0:W5:Y:S01]  /*3c70*/  @!P2 LDG.E.U8 R116, desc[UR30][R36.64] ;  /* 0x0000001e2474a981 */ /* 0x000162000c1e1100 */
[----:B------:R-:W-:-:S03]  /*3c80*/  IADD3 R46, P2, R88, R29, RZ ;  /* 0x0000001d582e7210 */ /* 0x000fc60007f5e0ff */
[----:B------:R-:W5:Y:S01]  /*3c90*/  @!P3 LDG.E.U8 R120, desc[UR30][R42.64] ;  /* 0x0000001e2a78b981 */ /* 0x000f62000c1e1100 */
[C---:B------:R-:W-:Y:S02]  /*3ca0*/  IADD3 R44, P3, R17.reuse, R29, RZ ;  /* 0x0000001d112c7210 */ /* 0x040fe40007f7e0ff */
[----:B------:R-:W-:Y:S02]  /*3cb0*/  PRMT R93, RZ, 0x7610, R93 ;  /* 0x00007610ff5d7816 */ /* 0x000fe4000000005d */
[----:B------:R-:W-:Y:S02]  /*3cc0*/  PRMT R99, RZ, 0x7610, R99 ;  /* 0x00007610ff637816 */ /* 0x000fe40000000063 */
[----:B------:R-:W-:Y:S02]  /*3cd0*/  PRMT R103, RZ, 0x7610, R103 ;  /* 0x00007610ff677816 */ /* 0x000fe40000000067 */
[-C--:B------:R-:W-:Y:S02]  /*3ce0*/  LEA.HI.X.SX32 R39, R10, R21.reuse, 0x1, P4 ;  /* 0x000000150a277211 */ /* 0x080fe400020f0eff */
[----:B------:R-:W-:-:S02]  /*3cf0*/  LEA.HI.X.SX32 R45, R17, R21, 0x1, P3 ;  /* 0x00000015112d7211 */ /* 0x000fc400018f0eff */
[----:B------:R-:W-:Y:S01]  /*3d00*/  LEA.HI.X.SX32 R47, R88, R21, 0x1, P2 ;  /* 0x00000015582f7211 */ /* 0x000fe200010f0eff */
[----:B------:R1:W5:Y:S04]  /*3d10*/  @!P5 LDG.E.U8 R93, desc[UR30][R38.64] ;  /* 0x0000001e265dd981 */ /* 0x000368000c1e1100 */
[----:B------:R2:W5:Y:S04]  /*3d20*/  @!P1 LDG.E.U8 R99, desc[UR30][R44.64] ;  /* 0x0000001e2c639981 */ /* 0x000568000c1e1100 */
[----:B------:R2:W5:Y:S01]  /*3d30*/  @!P0 LDG.E.U8 R103, desc[UR30][R46.64] ;  /* 0x0000001e2e678981 */ /* 0x000562000c1e1100 */
[----:B------:R-:W-:Y:S01]  /*3d40*/  BAR.SYNC.DEFER_BLOCKING 0x0 ;  /* 0x0000000000007b1d */ /* 0x000fe20000010000 */
[----:B0-----:R-:W-:-:S02]  /*3d50*/  LOP3.LUT R36, R79, 0x8, RZ, 0x3c, !PT ;  /* 0x000000084f247812 */ /* 0x001fc400078e3cff */
[C---:B------:R-:W-:Y:S02]  /*3d60*/  LOP3.LUT R139, R79.reuse, 0x10, RZ, 0x3c, !PT ;  /* 0x000000104f8b7812 */ /* 0x040fe400078e3cff */
[----:B-1----:R-:W-:Y:S02]  /*3d70*/  LOP3.LUT R38, R79, 0x18, RZ, 0x3c, !PT ;  /* 0x000000184f267812 */ /* 0x002fe400078e3cff */
[----:B------:R-:W-:Y:S02]  /*3d80*/  IADD3 RZ, P2, R77, R30, RZ ;  /* 0x0000001e4dff7210 */ /* 0x000fe40007f5e0ff */
[----:B------:R-:W-:Y:S01]  /*3d90*/  ISETP.GE.AND P0, PT, R79, UR5, PT ;  /* 0x000000054f007c0c */ /* 0x000fe2000bf06270 */
[----:B--2---:R0:W-:Y:S01]  /*3da0*/  STS.U8 [R79+UR4], R90 ;  /* 0x0000005a4f007988 */ /* 0x0041e20008000004 */
[----:B------:R-:W-:Y:S01]  /*3db0*/  IADD3 RZ, P1, R77, R31, RZ ;  /* 0x0000001f4dff7210 */ /* 0x000fe20007f3e0ff */
[----:B------:R-:W-:Y:S01]  /*3dc0*/  IMAD.X R41, R71, 0x1, R22, P2 ;  /* 0x0000000147297824 */ /* 0x000fe200010e0616 */
[----:B------:R-:W-:-:S02]  /*3dd0*/  IADD3 RZ, P3, R77, UR36, RZ ;  /* 0x000000244dff7c10 */ /* 0x000fc4000ff7e0ff */
[----:B------:R-:W-:Y:S01]  /*3de0*/  IADD3 RZ, P2, R77, UR29, RZ ;  /* 0x0000001d4dff7c10 */ /* 0x000fe2000ff5e0ff */
[----:B------:R-:W-:Y:S01]  /*3df0*/  IMAD.X R45, R71, 0x1, R23, P1 ;  /* 0x00000001472d7824 */ /* 0x000fe200008e0617 */
[C---:B------:R-:W-:Y:S01]  /*3e00*/  IADD3 RZ, P1, R77.reuse, UR28, RZ ;  /* 0x0000001c4dff7c10 */ /* 0x040fe2000ff3e0ff */
[C---:B------:R-:W-:Y:S01]  /*3e10*/  IMAD.IADD R44, R77.reuse, 0x1, R31 ;  /* 0x000000014d2c7824 */ /* 0x040fe200078e021f */
[----:B------:R-:W-:Y:S01]  /*3e20*/  PRMT R39, RZ, 0x7610, R39 ;  /* 0x00007610ff277816 */ /* 0x000fe20000000027 */
[----:B------:R-:W-:Y:S01]  /*3e30*/  VIADD R46, R77, UR36 ;  /* 0x000000244d2e7c36 */ /* 0x000fe20008000000 */
[----:B------:R-:W-:Y:S02]  /*3e40*/  PRMT R159, RZ, 0x7610, R159 ;  /* 0x00007610ff9f7816 */ /* 0x000fe4000000009f */
[----:B------:R-:W-:Y:S01]  /*3e50*/  IADD3.X R47, R71, UR61, RZ, P3, !PT ;  /* 0x0000003d472f7c10 */ /* 0x000fe20009ffe4ff */
[----:B---3--:R-:W-:Y:S01]  /*3e60*/  STS.U8 [R79+UR4+0x200], R94 ;  /* 0x0002005e4f007988 */ /* 0x008fe20008000004 */
[----:B------:R-:W-:-:S03]  /*3e70*/  IADD3 RZ, P3, R77, UR27, RZ ;  /* 0x0000001b4dff7c10 */ /* 0x000fc6000ff7e0ff */
[----:B----4-:R-:W-:Y:S01]  /*3e80*/  STS.U8 [R79+UR4+0x400], R100 ;  /* 0x000400644f007988 */ /* 0x010fe20008000004 */
[----:B------:R-:W-:Y:S02]  /*3e90*/  PRMT R43, RZ, 0x7610, R43 ;  /* 0x00007610ff2b7816 */ /* 0x000fe4000000002b */
[----:B------:R-:W-:Y:S02]  /*3ea0*/  PRMT R151, RZ, 0x7610, R151 ;  /* 0x00007610ff977816 */ /* 0x000fe40000000097 */
[----:B------:R-:W-:Y:S01]  /*3eb0*/  PRMT R143, RZ, 0x7610, R143 ;  /* 0x00007610ff8f7816 */ /* 0x000fe2000000008f */
[C---:B------:R-:W-:Y:S01]  /*3ec0*/  IMAD.IADD R40, R77.reuse, 0x1, R30 ;  /* 0x000000014d287824 */ /* 0x040fe200078e021e */
[----:B------:R-:W-:Y:S01]  /*3ed0*/  PRMT R149, RZ, 0x7610, R149 ;  /* 0x00007610ff957816 */ /* 0x000fe20000000095 */
[----:B0-----:R-:W-:Y:S01]  /*3ee0*/  VIADD R90, R77, UR26 ;  /* 0x0000001a4d5a7c36 */ /* 0x001fe20008000000 */
[----:B------:R-:W-:Y:S01]  /*3ef0*/  PRMT R164, RZ, 0x7610, R164 ;  /* 0x00007610ffa47816 */ /* 0x000fe200000000a4 */
[----:B-----5:R-:W-:Y:S04]  /*3f00*/  STS.U8 [R79+UR4+0x600], R98 ;  /* 0x000600624f007988 */ /* 0x020fe80008000004 */
[----:B------:R-:W-:Y:S04]  /*3f10*/  STS.U8 [R79+UR4+0x800], R106 ;  /* 0x0008006a4f007988 */ /* 0x000fe80008000004 */
        /* <DEDUP_REMOVED lines=24> */
[----:B------:R0:W-:Y:S04]  /*40a0*/  STS.U8 [R38+UR4+0xb80], R53 ;  /* 0x000b803526007988 */ /* 0x0001e80008000004 */
[----:B------:R-:W-:Y:S04]  /*40b0*/  STS.U8 [R38+UR4+0xd80], R99 ;  /* 0x000d806326007988 */ /* 0x000fe80008000004 */
[----:B------:R1:W-:Y:S01]  /*40c0*/  STS.U8 [R38+UR4+0xf80], R103 ;  /* 0x000f806726007988 */ /* 0x0003e20008000004 */
[----:B------:R-:W-:Y:S01]  /*40d0*/  BAR.SYNC.DEFER_BLOCKING 0x0 ;  /* 0x0000000000007b1d */ /* 0x000fe20000010000 */
[----:B0-----:R-:W-:-:S02]  /*40e0*/  IADD3.X R53, R71, UR60, RZ, P2, !PT ;  /* 0x0000003c47357c10 */ /* 0x001fc400097fe4ff */
[----:B------:R-:W-:Y:S02]  /*40f0*/  IADD3.X R55, R71, UR59, RZ, P1, !PT ;  /* 0x0000003b47377c10 */ /* 0x000fe40008ffe4ff */
[C---:B------:R-:W-:Y:S02]  /*4100*/  IADD3 RZ, P2, R77.reuse, UR26, RZ ;  /* 0x0000001a4dff7c10 */ /* 0x040fe4000ff5e0ff */
[C---:B------:R-:W-:Y:S01]  /*4110*/  IADD3 RZ, P1, R77.reuse, UR25, RZ ;  /* 0x000000194dff7c10 */ /* 0x040fe2000ff3e0ff */
[----:B------:R-:W-:Y:S01]  /*4120*/  VIADD R52, R77, UR29 ;  /* 0x0000001d4d347c36 */ /* 0x000fe20008000000 */
[----:B------:R-:W-:Y:S01]  /*4130*/  IADD3.X R91, R71, UR57, RZ, P2, !PT ;  /* 0x00000039475b7c10 */ /* 0x000fe200097fe4ff */
[C---:B------:R-:W-:Y:S01]  /*4140*/  VIADD R54, R77.reuse, UR28 ;  /* 0x0000001c4d367c36 */ /* 0x040fe20008000000 */
[----:B------:R-:W-:Y:S02]  /*4150*/  PRMT R36, RZ, 0x7610, R36 ;  /* 0x00007610ff247816 */ /* 0x000fe40000000024 */
[----:B------:R-:W-:-:S02]  /*4160*/  IADD3 RZ, P2, R77, UR23, RZ ;  /* 0x000000174dff7c10 */ /* 0x000fc4000ff5e0ff */
[----:B------:R-:W-:Y:S01]  /*4170*/  PRMT R147, RZ, 0x7610, R147 ;  /* 0x00007610ff937816 */ /* 0x000fe20000000093 */
[----:B------:R0:W2:Y:S04]  /*4180*/  @!P0 LDG.E.U8 R39, desc[UR30][R44.64] ;  /* 0x0000001e2c278981 */ /* 0x0000a8000c1e1100 */
[----:B------:R3:W4:Y:S04]  /*4190*/  @!P0 LDG.E.U8 R159, desc[UR30][R46.64] ;  /* 0x0000001e2e9f8981 */ /* 0x000728000c1e1100 */
[----:B------:R5:W4:Y:S01]  /*41a0*/  @!P0 LDG.E.U8 R43, desc[UR30][R52.64] ;  /* 0x0000001e342b8981 */ /* 0x000b22000c1e1100 */
[----:B0-----:R-:W-:Y:S01]  /*41b0*/  VIADD R44, R77, UR27 ;  /* 0x0000001b4d2c7c36 */ /* 0x001fe20008000000 */
[----:B------:R-:W-:-:S02]  /*41c0*/  IADD3.X R45, R71, UR58, RZ, P3, !PT ;  /* 0x0000003a472d7c10 */ /* 0x000fc40009ffe4ff */
[----:B------:R0:W4:Y:S01]  /*41d0*/  @!P0 LDG.E.U8 R151, desc[UR30][R54.64] ;  /* 0x0000001e36978981 */ /* 0x000122000c1e1100 */
[----:B------:R-:W-:Y:S02]  /*41e0*/  IADD3 RZ, P3, R77, UR24, RZ ;  /* 0x000000184dff7c10 */ /* 0x000fe4000ff7e0ff */
[----:B---3--:R-:W-:Y:S01]  /*41f0*/  IADD3.X R47, R71, UR56, RZ, P1, !PT ;  /* 0x00000038472f7c10 */ /* 0x008fe20008ffe4ff */
[C---:B------:R-:W-:Y:S01]  /*4200*/  VIADD R46, R77.reuse, UR25 ;  /* 0x000000194d2e7c36 */ /* 0x040fe20008000000 */
[----:B------:R-:W-:Y:S01]  /*4210*/  IADD3 RZ, P1, R77, UR22, RZ ;  /* 0x000000164dff7c10 */ /* 0x000fe2000ff3e0ff */
[----:B------:R3:W4:Y:S01]  /*4220*/  @!P0 LDG.E.U8 R143, desc[UR30][R44.64] ;  /* 0x0000001e2c8f8981 */ /* 0x000722000c1e1100 */
[----:B-----5:R-:W-:Y:S02]  /*4230*/  IADD3.X R53, R71, UR55, RZ, P3, !PT ;  /* 0x0000003747357c10 */ /* 0x020fe40009ffe4ff */
[----:B------:R-:W-:Y:S01]  /*4240*/  IADD3 RZ, P3, R77, UR21, RZ ;  /* 0x000000154dff7c10 */ /* 0x000fe2000ff7e0ff */
[----:B------:R5:W2:Y:S01]  /*4250*/  @!P0 LDG.E.U8 R36, desc[UR30][R40.64] ;  /* 0x0000001e28248981 */ /* 0x000aa2000c1e1100 */
[----:B0-----:R-:W-:-:S02]  /*4260*/  IADD3.X R55, R71, UR54, RZ, P2, !PT ;  /* 0x0000003647377c10 */ /* 0x001fc400097fe4ff */
[----:B------:R-:W-:Y:S01]  /*4270*/  IADD3 RZ, P2, R77, UR20, RZ ;  /* 0x000000144dff7c10 */ /* 0x000fe2000ff5e0ff */
[----:B------:R0:W4:Y:S01]  /*4280*/  @!P0 LDG.E.U8 R149, desc[UR30][R90.64] ;  /* 0x0000001e5a958981 */ /* 0x000122000c1e1100 */
[----:B---3--:R-:W-:Y:S02]  /*4290*/  IADD3.X R45, R71, UR53, RZ, P1, !PT ;  /* 0x00000035472d7c10 */ /* 0x008fe40008ffe4ff */
[C---:B------:R-:W-:Y:S01]  /*42a0*/  IADD3 RZ, P1, R77.reuse, UR19, RZ ;  /* 0x000000134dff7c10 */ /* 0x040fe2000ff3e0ff */
[----:B------:R3:W4:Y:S01]  /*42b0*/  @!P0 LDG.E.U8 R164, desc[UR30][R46.64] ;  /* 0x0000001e2ea48981 */ /* 0x000722000c1e1100 */
[----:B-----5:R-:W-:Y:S01]  /*42c0*/  PRMT R40, RZ, 0x7610, R40 ;  /* 0x00007610ff287816 */ /* 0x020fe20000000028 */
[C---:B------:R-:W-:Y:S01]  /*42d0*/  VIADD R54, R77.reuse, UR23 ;  /* 0x000000174d367c36 */ /* 0x040fe20008000000 */
[----:B------:R-:W-:Y:S01]  /*42e0*/  PRMT R42, RZ, 0x7610, R42 ;  /* 0x00007610ff2a7816 */ /* 0x000fe2000000002a */
[----:B------:R-:W-:Y:S01]  /*42f0*/  VIADD R44, R77, UR22 ;  /* 0x000000164d2c7c36 */ /* 0x000fe20008000000 */
[----:B0-----:R-:W-:Y:S01]  /*4300*/  IADD3.X R91, R71, UR51, RZ, P2, !PT ;  /* 0x00000033475b7c10 */ /* 0x001fe200097fe4ff */
[----:B------:R-:W-:Y:S01]  /*4310*/  VIADD R52, R77, UR24 ;  /* 0x000000184d347c36 */ /* 0x000fe20008000000 */
[----:B------:R-:W-:Y:S01]  /*4320*/  IADD3.X R93, R71, UR50, RZ, P1, !PT ;  /* 0x00000032475d7c10 */ /* 0x000fe20008ffe4ff */
[----:B------:R-:W5:Y:S01]  /*4330*/  @!P0 LDG.E.U8 R40, desc[UR30][R54.64] ;  /* 0x0000001e36288981 */ /* 0x000f62000c1e1100 */
[----:B------:R-:W-:-:S02]  /*4340*/  IADD3 RZ, P2, R77, UR17, RZ ;  /* 0x000000114dff7c10 */ /* 0x000fc4000ff5e0ff */
[----:B---3--:R-:W-:Y:S01]  /*4350*/  IADD3.X R47, R71, UR52, RZ, P3, !PT ;  /* 0x00000034472f7c10 */ /* 0x008fe20009ffe4ff */
[----:B------:R0:W3:Y:S01]  /*4360*/  @!P0 LDG.E.U8 R147, desc[UR30][R44.64] ;  /* 0x0000001e2c938981 */ /* 0x0000e2000c1e1100 */
[C---:B------:R-:W-:Y:S02]  /*4370*/  IADD3 RZ, P3, R77.reuse, UR18, RZ ;  /* 0x000000124dff7c10 */ /* 0x040fe4000ff7e0ff */
[C---:B------:R-:W-:Y:S01]  /*4380*/  IADD3 RZ, P1, R77.reuse, UR16, RZ ;  /* 0x000000104dff7c10 */ /* 0x040fe2000ff3e0ff */
[C---:B------:R-:W-:Y:S01]  /*4390*/  VIADD R46, R77.reuse, UR21 ;  /* 0x000000154d2e7c36 */ /* 0x040fe20008000000 */
[----:B------:R-:W-:Y:S01]  /*43a0*/  PRMT R145, RZ, 0x7610, R145 ;  /* 0x00007610ff917816 */ /* 0x000fe20000000091 */
[C---:B------:R-:W-:Y:S01]  /*43b0*/  VIADD R90, R77.reuse, UR20 ;  /* 0x000000144d5a7c36 */ /* 0x040fe20008000000 */
[----:B------:R-:W-:Y:S01]  /*43c0*/  PRMT R162, RZ, 0x7610, R162 ;  /* 0x00007610ffa27816 */ /* 0x000fe200000000a2 */
[----:B------:R1:W4:Y:S01]  /*43d0*/  @!P0 LDG.E.U8 R42, desc[UR30][R52.64] ;  /* 0x0000001e342a8981 */ /* 0x000322000c1e1100 */
[----:B------:R-:W-:Y:S01]  /*43e0*/  PRMT R161, RZ, 0x7610, R161 ;  /* 0x00007610ffa17816 */ /* 0x000fe200000000a1 */
[----:B0-----:R-:W-:Y:S01]  /*43f0*/  VIADD R44, R77, UR18 ;  /* 0x000000124d2c7c36 */ /* 0x001fe20008000000 */
[C---:B------:R-:W-:Y:S01]  /*4400*/  IADD3.X R45, R71.reuse, UR49, RZ, P3, !PT ;  /* 0x00000031472d7c10 */ /* 0x040fe20009ffe4ff */
[----:B------:R0:W3:Y:S01]  /*4410*/  @!P0 LDG.E.U8 R145, desc[UR30][R46.64] ;  /* 0x0000001e2e918981 */ /* 0x0000e2000c1e1100 */
[----:B------:R-:W-:-:S02]  /*4420*/  IADD3.X R55, R71, UR48, RZ, P2, !PT ;  /* 0x0000003047377c10 */ /* 0x000fc400097fe4ff */
[C---:B------:R-:W-:Y:S01]  /*4430*/  IADD3 RZ, P3, R77.reuse, UR15, RZ ;  /* 0x0000000f4dff7c10 */ /* 0x040fe2000ff7e0ff */
[----:B------:R0:W3:Y:S01]  /*4440*/  @!P0 LDG.E.U8 R162, desc[UR30][R90.64] ;  /* 0x0000001e5aa28981 */ /* 0x0000e2000c1e1100 */
[----:B------:R-:W-:Y:S02]  /*4450*/  IADD3 RZ, P2, R77, UR14, RZ ;  /* 0x0000000e4dff7c10 */ /* 0x000fe4000ff5e0ff */
[----:B-1----:R-:W-:Y:S01]  /*4460*/  IADD3.X R53, R71, UR47, RZ, P1, !PT ;  /* 0x0000002f47357c10 */ /* 0x002fe20008ffe4ff */
[C---:B------:R-:W-:Y:S01]  /*4470*/  VIADD R54, R77.reuse, UR17 ;  /* 0x000000114d367c36 */ /* 0x040fe20008000000 */
[C---:B------:R-:W-:Y:S01]  /*4480*/  IADD3 RZ, P1, R77.reuse, UR13, RZ ;  /* 0x0000000d4dff7c10 */ /* 0x040fe2000ff3e0ff */
[C---:B------:R-:W-:Y:S01]  /*4490*/  VIADD R52, R77.reuse, UR16 ;  /* 0x000000104d347c36 */ /* 0x040fe20008000000 */
[----:B------:R-:W-:Y:S01]  /*44a0*/  PRMT R148, RZ, 0x7610, R148 ;  /* 0x00007610ff947816 */ /* 0x000fe20000000094 */
[----:B------:R1:W3:Y:S01]  /*44b0*/  @!P0 LDG.E.U8 R161, desc[UR30][R44.64] ;  /* 0x0000001e2ca18981 */ /* 0x0002e2000c1e1100 */
[----:B------:R-:W-:Y:S01]  /*44c0*/  PRMT R150, RZ, 0x7610, R150 ;  /* 0x00007610ff967816 */ /* 0x000fe20000000096 */
[----:B0-----:R-:W-:Y:S01]  /*44d0*/  VIADD R46, R77, UR15 ;  /* 0x0000000f4d2e7c36 */ /* 0x001fe20008000000 */
[----:B------:R-:W-:-:S02]  /*44e0*/  PRMT R156, RZ, 0x7610, R156 ;  /* 0x00007610ff9c7816 */ /* 0x000fc4000000009c */
[----:B------:R-:W-:Y:S01]  /*44f0*/  PRMT R160, RZ, 0x7610, R160 ;  /* 0x00007610ffa07816 */ /* 0x000fe200000000a0 */
[----:B------:R0:W3:Y:S01]  /*4500*/  @!P0 LDG.E.U8 R148, desc[UR30][R54.64] ;  /* 0x0000001e36948981 */ /* 0x0000e2000c1e1100 */
[C---:B------:R-:W-:Y:S02]  /*4510*/  IADD3.X R47, R71.reuse, UR46, RZ, P3, !PT ;  /* 0x0000002e472f7c10 */ /* 0x040fe40009ffe4ff */
[C---:B------:R-:W-:Y:S01]  /*4520*/  IADD3.X R91, R71.reuse, UR45, RZ, P2, !PT ;  /* 0x0000002d475b7c10 */ /* 0x040fe200097fe4ff */
[----:B------:R0:W5:Y:S01]  /*4530*/  @!P0 LDG.E.U8 R150, desc[UR30][R52.64] ;  /* 0x0000001e34968981 */ /* 0x000162000c1e1100 */
[----:B-1----:R-:W-:Y:S02]  /*4540*/  IADD3.X R45, R71, UR44, RZ, P1, !PT ;  /* 0x0000002c472d7c10 */ /* 0x002fe40008ffe4ff */
[C---:B------:R-:W-:Y:S01]  /*4550*/  IADD3 RZ, P3, R77.reuse, UR12, RZ ;  /* 0x0000000c4dff7c10 */ /* 0x040fe2000ff7e0ff */
[C---:B------:R-:W-:Y:S01]  /*4560*/  VIADD R44, R77.reuse, UR13 ;  /* 0x0000000d4d2c7c36 */ /* 0x040fe20008000000 */
[C---:B------:R-:W-:Y:S01]  /*4570*/  IADD3 RZ, P2, R77.reuse, UR11, RZ ;  /* 0x0000000b4dff7c10 */ /* 0x040fe2000ff5e0ff */
[C---:B------:R-:W-:Y:S01]  /*4580*/  VIADD R90, R77.reuse, UR14 ;  /* 0x0000000e4d5a7c36 */ /* 0x040fe20008000000 */
[C---:B------:R-:W-:Y:S01]  /*4590*/  IADD3 RZ, P1, R77.reuse, UR8, RZ ;  /* 0x000000084dff7c10 */ /* 0x040fe2000ff3e0ff */
[----:B------:R1:W3:Y:S01]  /*45a0*/  @!P0 LDG.E.U8 R156, desc[UR30][R46.64] ;  /* 0x0000001e2e9c8981 */ /* 0x0002e2000c1e1100 */
[----:B------:R-:W-:Y:S01]  /*45b0*/  PRMT R153, RZ, 0x7610, R153 ;  /* 0x00007610ff997816 */ /* 0x000fe20000000099 */
[----:B0-----:R-:W-:Y:S01]  /*45c0*/  VIADD R54, R77, UR12 ;  /* 0x0000000c4d367c36 */ /* 0x001fe20008000000 */
[----:B------:R-:W-:Y:S01]  /*45d0*/  PRMT R37, RZ, 0x7610, R37 ;  /* 0x00007610ff257816 */ /* 0x000fe20000000025 */
[----:B------:R0:W3:Y:S01]  /*45e0*/  @!P0 LDG.E.U8 R160, desc[UR30][R44.64] ;  /* 0x0000001e2ca08981 */ /* 0x0000e2000c1e1100 */
[----:B------:R-:W-:-:S02]  /*45f0*/  IADD3.X R55, R71, UR43, RZ, P3, !PT ;  /* 0x0000002b47377c10 */ /* 0x000fc40009ffe4ff */
[----:B------:R-:W-:Y:S01]  /*4600*/  IADD3.X R53, R71, UR42, RZ, P2, !PT ;  /* 0x0000002a47357c10 */ /* 0x000fe200097fe4ff */
[----:B------:R0:W3:Y:S01]  /*4610*/  @!P0 LDG.E.U8 R153, desc[UR30][R90.64] ;  /* 0x0000001e5a998981 */ /* 0x0000e2000c1e1100 */
[----:B------:R-:W-:Y:S02]  /*4620*/  IADD3 RZ, P2, R77, UR7, RZ ;  /* 0x000000074dff7c10 */ /* 0x000fe4000ff5e0ff */
[----:B-1----:R-:W-:Y:S01]  /*4630*/  IADD3.X R47, R71, UR39, RZ, P1, !PT ;  /* 0x00000027472f7c10 */ /* 0x002fe20008ffe4ff */
[C---:B------:R-:W-:Y:S01]  /*4640*/  VIADD R46, R77.reuse, UR8 ;  /* 0x000000084d2e7c36 */ /* 0x040fe20008000000 */
[C---:B------:R-:W-:Y:S01]  /*4650*/  IADD3 RZ, P3, R77.reuse, UR10, RZ ;  /* 0x0000000a4dff7c10 */ /* 0x040fe2000ff7e0ff */
[----:B------:R1:W3:Y:S01]  /*4660*/  @!P0 LDG.E.U8 R37, desc[UR30][R54.64] ;  /* 0x0000001e36258981 */ /* 0x0002e2000c1e1100 */
[C---:B------:R-:W-:Y:S02]  /*4670*/  IADD3 RZ, P1, R77.reuse, UR6, RZ ;  /* 0x000000064dff7c10 */ /* 0x040fe4000ff3e0ff */
[----:B------:R-:W-:Y:S01]  /*4680*/  PRMT R154, RZ, 0x7610, R154 ;  /* 0x00007610ff9a7816 */ /* 0x000fe2000000009a */
[C---:B------:R-:W-:Y:S01]  /*4690*/  VIADD R52, R77.reuse, UR11 ;  /* 0x0000000b4d347c36 */ /* 0x040fe20008000000 */
[----:B------:R-:W-:Y:S01]  /*46a0*/  PRMT R163, RZ, 0x7610, R163 ;  /* 0x00007610ffa37816 */ /* 0x000fe200000000a3 */
[----:B0-----:R-:W-:Y:S01]  /*46b0*/  VIADD R44, R77, UR7 ;  /* 0x000000074d2c7c36 */ /* 0x001fe20008000000 */
[----:B------:R-:W-:-:S02]  /*46c0*/  PRMT R152, RZ, 0x7610, R152 ;  /* 0x00007610ff987816 */ /* 0x000fc40000000098 */
[----:B------:R-:W-:Y:S01]  /*46d0*/  PRMT R157, RZ, 0x7610, R157 ;  /* 0x00007610ff9d7816 */ /* 0x000fe2000000009d */
[----:B------:R0:W3:Y:S01]  /*46e0*/  @!P0 LDG.E.U8 R154, desc[UR30][R46.64] ;  /* 0x0000001e2e9a8981 */ /* 0x0000e2000c1e1100 */
[C---:B------:R-:W-:Y:S02]  /*46f0*/  IADD3.X R45, R71.reuse, UR38, RZ, P2, !PT ;  /* 0x00000026472d7c10 */ /* 0x040fe400097fe4ff */
[C---:B------:R-:W-:Y:S01]  /*4700*/  IADD3.X R91, R71.reuse, UR41, RZ, P3, !PT ;  /* 0x00000029475b7c10 */ /* 0x040fe20009ffe4ff */
[----:B------:R0:W3:Y:S01]  /*4710*/  @!P0 LDG.E.U8 R163, desc[UR30][R52.64] ;  /* 0x0000001e34a38981 */ /* 0x0000e2000c1e1100 */
[----:B-1----:R-:W-:Y:S02]  /*4720*/  IADD3.X R55, R71, UR37, RZ, P1, !PT ;  /* 0x0000002547377c10 */ /* 0x002fe40008ffe4ff */
[C---:B------:R-:W-:Y:S01]  /*4730*/  IADD3 RZ, P2, R77.reuse, R33, RZ ;  /* 0x000000214dff7210 */ /* 0x040fe20007f5e0ff */
[C---:B------:R-:W-:Y:S01]  /*4740*/  VIADD R54, R77.reuse, UR6 ;  /* 0x000000064d367c36 */ /* 0x040fe20008000000 */
[C---:B------:R-:W-:Y:S01]  /*4750*/  IADD3 RZ, P3, R77.reuse, R32, RZ ;  /* 0x000000204dff7210 */ /* 0x040fe20007f7e0ff */
[----:B------:R1:W3:Y:S01]  /*4760*/  @!P0 LDG.E.U8 R152, desc[UR30][R44.64] ;  /* 0x0000001e2c988981 */ /* 0x0002e2000c1e1100 */
[----:B------:R-:W-:Y:S01]  /*4770*/  IADD3 RZ, P1, R77, R34, RZ ;  /* 0x000000224dff7210 */ /* 0x000fe20007f3e0ff */
[----:B0-----:R-:W-:Y:S01]  /*4780*/  IMAD.X R47, R71, 0x1, R25, P2 ;  /* 0x00000001472f7824 */ /* 0x001fe200010e0619 */
[----:B------:R-:W-:Y:S01]  /*4790*/  PRMT R141, RZ, 0x7610, R141 ;  /* 0x00007610ff8d7816 */ /* 0x000fe2000000008d */
[C---:B------:R-:W-:Y:S01]  /*47a0*/  VIADD R90, R77.reuse, UR10 ;  /* 0x0000000a4d5a7c36 */ /* 0x040fe20008000000 */
[----:B------:R-:W-:Y:S01]  /*47b0*/  PRMT R158, RZ, 0x7610, R158 ;  /* 0x00007610ff9e7816 */ /* 0x000fe2000000009e */
[C---:B------:R-:W-:Y:S01]  /*47c0*/  IMAD.IADD R52, R77.reuse, 0x1, R32 ;  /* 0x000000014d347824 */ /* 0x040fe200078e0220 */
[----:B------:R-:W-:Y:S01]  /*47d0*/  IADD3 RZ, P2, R77, R35, RZ ;  /* 0x000000234dff7210 */ /* 0x000fe20007f5e0ff */
[C---:B------:R-:W-:Y:S01]  /*47e0*/  IMAD.X R53, R71.reuse, 0x1, R24, P3 ;  /* 0x0000000147357824 */ /* 0x040fe200018e0618 */
[----:B------:R-:W-:Y:S01]  /*47f0*/  PRMT R41, RZ, 0x7610, R41 ;  /* 0x00007610ff297816 */ /* 0x000fe20000000029 */
[----:B-1----:R-:W-:Y:S01]  /*4800*/  IMAD.X R45, R71, 0x1, R26, P1 ;  /* 0x00000001472d7824 */ /* 0x002fe200008e061a */
[C---:B------:R-:W-:Y:S01]  /*4810*/  IADD3 RZ, P1, R77.reuse, R60, RZ ;  /* 0x0000003c4dff7210 */ /* 0x040fe20007f3e0ff */
[C---:B------:R-:W-:Y:S01]  /*4820*/  IMAD.IADD R46, R77.reuse, 0x1, R33 ;  /* 0x000000014d2e7824 */ /* 0x040fe200078e0221 */
[C---:B------:R-:W-:Y:S01]  /*4830*/  IADD3 RZ, P3, R77.reuse, UR9, RZ ;  /* 0x000000094dff7c10 */ /* 0x040fe2000ff7e0ff */
[C---:B------:R-:W-:Y:S01]  /*4840*/  VIADD R92, R77.reuse, UR19 ;  /* 0x000000134d5c7c36 */ /* 0x040fe20008000000 */
[----:B------:R-:W-:Y:S01]  /*4850*/  PRMT R155, RZ, 0x7610, R155 ;  /* 0x00007610ff9b7816 */ /* 0x000fe2000000009b */
[----:B------:R0:W3:Y:S01]  /*4860*/  @!P0 LDG.E.U8 R157, desc[UR30][R54.64] ;  /* 0x0000001e369d8981 */ /* 0x0000e2000c1e1100 */
[----:B------:R-:W-:Y:S01]  /*4870*/  PRMT R38, RZ, 0x7610, R38 ;  /* 0x00007610ff267816 */ /* 0x000fe20000000026 */
[----:B------:R-:W-:Y:S01]  /*4880*/  IMAD.IADD R44, R77, 0x1, R34 ;  /* 0x000000014d2c7824 */ /* 0x000fe200078e0222 */
[----:B------:R-:W-:Y:S01]  /*4890*/  PRMT R137, RZ, 0x7610, R137 ;  /* 0x00007610ff897816 */ /* 0x000fe20000000089 */
[----:B------:R1:W3:Y:S01]  /*48a0*/  @!P0 LDG.E.U8 R141, desc[UR30][R90.64] ;  /* 0x0000001e5a8d8981 */ /* 0x0002e2000c1e1100 */
[----:B------:R-:W-:-:S02]  /*48b0*/  PRMT R146, RZ, 0x7610, R146 ;  /* 0x00007610ff927816 */ /* 0x000fc40000000092 */
[----:B------:R-:W-:Y:S01]  /*48c0*/  PRMT R165, RZ, 0x7610, R165 ;  /* 0x00007610ffa57816 */ /* 0x000fe200000000a5 */
[----:B------:R1:W3:Y:S01]  /*48d0*/  @!P0 LDG.E.U8 R158, desc[UR30][R52.64] ;  /* 0x0000001e349e8981 */ /* 0x0002e2000c1e1100 */
[----:B0-----:R-:W-:Y:S02]  /*48e0*/  IMAD.IADD R54, R77, 0x1, R35 ;  /* 0x000000014d367824 */ /* 0x001fe400078e0223 */
[----:B------:R-:W-:Y:S01]  /*48f0*/  IMAD.X R55, R71, 0x1, R27, P2 ;  /* 0x0000000147377824 */ /* 0x000fe200010e061b */
[----:B------:R-:W3:Y:S01]  /*4900*/  @!P0 LDG.E.U8 R41, desc[UR30][R46.64] ;  /* 0x0000001e2e298981 */ /* 0x000ee2000c1e1100 */
[----:B-1----:R-:W-:Y:S01]  /*4910*/  VIADD R90, R77, UR9 ;  /* 0x000000094d5a7c36 */ /* 0x002fe20008000000 */
[----:B------:R-:W-:Y:S02]  /*4920*/  IADD3.X R91, R71, UR40, RZ, P3, !PT ;  /* 0x00000028475b7c10 */ /* 0x000fe40009ffe4ff */
[----:B------:R-:W3:Y:S01]  /*4930*/  @!P0 LDG.E.U8 R155, desc[UR30][R92.64] ;  /* 0x0000001e5c9b8981 */ /* 0x000ee2000c1e1100 */
[----:B------:R-:W-:-:S02]  /*4940*/  IMAD.IADD R52, R77, 0x1, R60 ;  /* 0x000000014d347824 */ /* 0x000fc400078e023c */
[----:B------:R-:W-:Y:S01]  /*4950*/  IMAD.X R53, R71, 0x1, R28, P1 ;  /* 0x0000000147357824 */ /* 0x000fe200008e061c */
[----:B------:R0:W3:Y:S04]  /*4960*/  @!P0 LDG.E.U8 R38, desc[UR30][R44.64] ;  /* 0x0000001e2c268981 */ /* 0x0000e8000c1e1100 */
[----:B------:R-:W3:Y:S04]  /*4970*/  @!P0 LDG.E.U8 R137, desc[UR30][R54.64] ;  /* 0x0000001e36898981 */ /* 0x000ee8000c1e1100 */
[----:B------:R-:W3:Y:S04]  /*4980*/  @!P0 LDG.E.U8 R146, desc[UR30][R90.64] ;  /* 0x0000001e5a928981 */ /* 0x000ee8000c1e1100 */
[----:B------:R1:W3:Y:S04]  /*4990*/  @!P0 LDG.E.U8 R165, desc[UR30][R52.64] ;  /* 0x0000001e34a58981 */ /* 0x0002e8000c1e1100 */
[----:B0-----:R-:W-:Y:S04]  /*49a0*/  LDS.U8 R44, [R61+UR4] ;  /* 0x000000043d2c7984 */ /* 0x001fe80008000000 */
[----:B------:R-:W0:Y:S04]  /*49b0*/  LDS.U8 R45, [R61+UR4+0x20] ;  /* 0x000020043d2d7984 */ /* 0x000e280008000000 */
[----:B------:R-:W-:Y:S04]  /*49c0*/  LDS.U8 R131, [R61+UR4+0x40] ;  /* 0x000040043d837984 */ /* 0x000fe80008000000 */
[----:B------:R-:W-:Y:S04]  /*49d0*/  LDS.U8 R140, [R61+UR4+0x60] ;  /* 0x000060043d8c7984 */ /* 0x000fe80008000000 */
[----:B------:R-:W-:Y:S04]  /*49e0*/  LDS.U8 R46, [R61+UR4+0x200] ;  /* 0x000200043d2e7984 */ /* 0x000fe80008000000 */
[----:B------:R-:W0:Y:S04]  /*49f0*/  LDS.U8 R47, [R61+UR4+0x220] ;  /* 0x000220043d2f7984 */ /* 0x000e280008000000 */
[----:B------:R-:W-:Y:S04]  /*4a00*/  LDS.U8 R133, [R61+UR4+0x240] ;  /* 0x000240043d857984 */ /* 0x000fe80008000000 */
        /* <DEDUP_REMOVED lines=25> */
[----:B-1----:R-:W-:Y:S04]  /*4ba0*/  LDS.U8 R52, [R73+UR4] ;  /* 0x0000000449347984 */ /* 0x002fe80008000000 */
[----:B------:R-:W1:Y:S04]  /*4bb0*/  LDS.U8 R53, [R73+UR4+0x20] ;  /* 0x0000200449357984 */ /* 0x000e680008000000 */
[----:B------:R-:W-:Y:S04]  /*4bc0*/  LDS.U8 R127, [R73+UR4+0x40] ;  /* 0x00004004497f7984 */ /* 0x000fe80008000000 */
[----:B------:R-:W-:Y:S04]  /*4bd0*/  LDS.U8 R136, [R73+UR4+0x60] ;  /* 0x0000600449887984 */ /* 0x000fe80008000000 */
[----:B------:R-:W-:Y:S04]  /*4be0*/  LDS.U8 R135, [R73+UR4+0x200] ;  /* 0x0002000449877984 */ /* 0x000fe80008000000 */
[----:B------:R-:W1:Y:S04]  /*4bf0*/  LDS.U8 R144, [R73+UR4+0x220] ;  /* 0x0002200449907984 */ /* 0x000e680008000000 */
        /* <DEDUP_REMOVED lines=25> */
[----:B------:R-:W-:Y:S01]  /*4d90*/  LDS.U8 R81, [R73+UR4+0xe60] ;  /* 0x000e600449517984 */ /* 0x000fe20008000000 */
[----:B------:R-:W-:Y:S06]  /*4da0*/  BAR.SYNC.DEFER_BLOCKING 0x0 ;  /* 0x0000000000007b1d */ /* 0x000fec0000010000 */
[----:B--2---:R2:W-:Y:S04]  /*4db0*/  STS.U8 [R79+UR4], R36 ;  /* 0x000000244f007988 */ /* 0x0045e80008000004 */
[----:B----4-:R4:W-:Y:S04]  /*4dc0*/  STS.U8 [R79+UR4+0x400], R42 ;  /* 0x0004002a4f007988 */ /* 0x0109e80008000004 */
[----:B-----5:R5:W-:Y:S01]  /*4dd0*/  STS.U8 [R79+UR4+0x800], R150 ;  /* 0x000800964f007988 */ /* 0x020be20008000004 */
[----:B--2---:R-:W-:-:S03]  /*4de0*/  LOP3.LUT R36, R79, 0x20, RZ, 0x3c, !PT ;  /* 0x000000204f247812 */ /* 0x004fc600078e3cff */
[----:B---3--:R-:W-:Y:S01]  /*4df0*/  STS.U8 [R79+UR4+0xc00], R154 ;  /* 0x000c009a4f007988 */ /* 0x008fe20008000004 */
[----:B----4-:R-:W-:-:S03]  /*4e00*/  LOP3.LUT R42, R79, 0x30, RZ, 0x3c, !PT ;  /* 0x000000304f2a7812 */ /* 0x010fc600078e3cff */
[----:B------:R2:W-:Y:S01]  /*4e10*/  STS.U8 [R139+UR4+0x480], R40 ;  /* 0x000480288b007988 */ /* 0x0005e20008000004 */
[----:B-----5:R-:W-:-:S03]  /*4e20*/  LOP3.LUT R150, R79, 0x50, RZ, 0x3c, !PT ;  /* 0x000000504f967812 */ /* 0x020fc600078e3cff */
[----:B------:R3:W-:Y:S04]  /*4e30*/  STS.U8 [R139+UR4+0xc80], R152 ;  /* 0x000c80988b007988 */ /* 0x0007e80008000004 */
[----:B------:R-:W-:Y:S01]  /*4e40*/  STS.U8 [R139+UR4+0x80], R39 ;  /* 0x000080278b007988 */ /* 0x000fe20008000004 */
[----:B--2---:R-:W-:-:S03]  /*4e50*/  LOP3.LUT R40, R79, 0x40, RZ, 0x3c, !PT ;  /* 0x000000404f287812 */ /* 0x004fc600078e3cff */
[----:B------:R-:W-:Y:S01]  /*4e60*/  STS.U8 [R139+UR4+0x880], R156 ;  /* 0x0008809c8b007988 */ /* 0x000fe20008000004 */
[----:B---3--:R-:W-:-:S03]  /*4e70*/  LOP3.LUT R152, R79, 0x60, RZ, 0x3c, !PT ;  /* 0x000000604f987812 */ /* 0x008fc600078e3cff */
        /* <DEDUP_REMOVED lines=23> */
[----:B------:R-:W-:Y:S01]  /*4ff0*/  STS.U8 [R69+UR4+0xf80], R165 ;  /* 0x000f80a545007988 */ /* 0x000fe20008000004 */
[----:B------:R-:W-:Y:S06]  /*5000*/  BAR.SYNC.DEFER_BLOCKING 0x0 ;  /* 0x0000000000007b1d */ /* 0x000fec0000010000 */
[----:B------:R-:W2:Y:S04]  /*5010*/  LDSM.16.M88.4 R40, [R67+UR4] ;  /* 0x000000044328783b */ /* 0x000ea80008000200 */
[----:B------:R-:W3:Y:S01]  /*5020*/  LDSM.16.M88.4 R36, [R67+UR4+0x800] ;  /* 0x000800044324783b */ /* 0x000ee20008000200 */
[----:B0-----:R-:W-:-:S02]  /*5030*/  IMAD R44, R45, 0x100, R44 ;  /* 0x000001002d2c7824 */ /* 0x001fc400078e022c */
[----:B------:R-:W-:Y:S02]  /*5040*/  IMAD R46, R47, 0x100, R46 ;  /* 0x000001002f2e7824 */ /* 0x000fe400078e022e */
[----:B-1----:R-:W-:Y:S02]  /*5050*/  IMAD R45, R53, 0x100, R52 ;  /* 0x00000100352d7824 */ /* 0x002fe400078e0234 */
[----:B------:R-:W-:Y:S01]  /*5060*/  IMAD R47, R144, 0x100, R135 ;  /* 0x00000100902f7824 */ /* 0x000fe200078e0287 */
[----:B------:R-:W-:Y:S02]  /*5070*/  F2FP.F16.E4M3.UNPACK_B R44, R44 ;  /* 0x0000002cff2c723e */ /* 0x000fe400020006ff */
[----:B------:R-:W-:Y:S02]  /*5080*/  F2FP.F16.E4M3.UNPACK_B R46, R46 ;  /* 0x0000002eff2e723e */ /* 0x000fe400020006ff */
[----:B------:R-:W-:Y:S02]  /*5090*/  F2FP.F16.E4M3.UNPACK_B R45, R45 ;  /* 0x0000002dff2d723e */ /* 0x000fe400020006ff */
[----:B------:R-:W-:Y:S01]  /*50a0*/  F2FP.F16.E4M3.UNPACK_B R47, R47 ;  /* 0x0000002fff2f723e */ /* 0x000fe200020006ff */
[----:B------:R-:W-:-:S02]  /*50b0*/  IMAD R131, R140, 0x100, R131 ;  /* 0x000001008c837824 */ /* 0x000fc400078e0283 */
[----:B------:R-:W-:Y:S01]  /*50c0*/  IMAD R133, R142, 0x100, R133 ;  /* 0x000001008e857824 */ /* 0x000fe200078e0285 */
[----:B--2---:R-:W-:Y:S02]  /*50d0*/  F2FP.F16.E4M3.UNPACK_B R52, R40 ;  /* 0x00000028ff34723e */ /* 0x004fe400020006ff */
[----:B------:R-:W-:-:S07]  /*50e0*/  F2FP.F16.E4M3.UNPACK_B R53, R41 ;  /* 0x00000029ff35723e */ /* 0x000fce00020006ff */
[----:B------:R-:W-:Y:S07]  /*50f0*/  HMMA.16816.F32 R48, R44, R52, R48 ;  /* 0x000000342c30723c */ /* 0x000fee0000001830 */
[----:B---3--:R-:W-:Y:S02]  /*5100*/  F2FP.F16.E4M3.UNPACK_B R52, R36 ;  /* 0x00000024ff34723e */ /* 0x008fe400020006ff */
[----:B------:R-:W-:-:S07]  /*5110*/  F2FP.F16.E4M3.UNPACK_B R53, R37 ;  /* 0x00000025ff35723e */ /* 0x000fce00020006ff */
[----:B------:R-:W-:Y:S01]  /*5120*/  HMMA.16816.F32 R56, R44, R52, R56 ;  /* 0x000000342c38723c */ /* 0x000fe20000001838 */
[----:B------:R-:W-:-:S06]  /*5130*/  F2FP.F16.E4M3.UNPACK_B R40, R40.H1 ;  /* 0x00000028ff28723e */ /* 0x000fcc00030006ff */
[----:B------:R-:W-:Y:S02]  /*5140*/  IMAD R45, R136, 0x100, R127 ;  /* 0x00000100882d7824 */ /* 0x000fe400078e027f */
[----:B------:R-:W-:Y:S01]  /*5150*/  IMAD R47, R138, 0x100, R129 ;  /* 0x000001008a2f7824 */ /* 0x000fe200078e0281 */
[----:B------:R-:W-:Y:S02]  /*5160*/  F2FP.F16.E4M3.UNPACK_B R44, R131 ;  /* 0x00000083ff2c723e */ /* 0x000fe400020006ff */
[----:B------:R-:W-:Y:S02]  /*5170*/  F2FP.F16.E4M3.UNPACK_B R46, R133 ;  /* 0x00000085ff2e723e */ /* 0x000fe400020006ff */
[----:B------:R-:W-:Y:S02]  /*5180*/  F2FP.F16.E4M3.UNPACK_B R45, R45 ;  /* 0x0000002dff2d723e */ /* 0x000fe400020006ff */
[----:B------:R-:W-:Y:S02]  /*5190*/  F2FP.F16.E4M3.UNPACK_B R47, R47 ;  /* 0x0000002fff2f723e */ /* 0x000fe400020006ff */
[----:B------:R-:W-:-:S02]  /*51a0*/  F2FP.F16.E4M3.UNPACK_B R41, R41.H1 ;  /* 0x00000029ff29723e */ /* 0x000fc400030006ff */
[----:B------:R-:W-:Y:S02]  /*51b0*/  F2FP.F16.E4M3.UNPACK_B R36, R36.H1 ;  /* 0x00000024ff24723e */ /* 0x000fe400030006ff */
[----:B------:R-:W-:-:S03]  /*51c0*/  F2FP.F16.E4M3.UNPACK_B R37, R37.H1 ;  /* 0x00000025ff25723e */ /* 0x000fc600030006ff */
[----:B------:R-:W-:Y:S01]  /*51d0*/  HMMA.16816.F32 R48, R44, R40, R48 ;  /* 0x000000282c30723c */ /* 0x000fe20000001830 */
[----:B------:R-:W-:-:S05]  /*51e0*/  IMAD R53, R55, 0x100, R54 ;  /* 0x0000010037357824 */ /* 0x000fca00078e0236 */
[----:B------:R-:W-:Y:S01]  /*51f0*/  HMMA.16816.F32 R56, R44, R36, R56 ;  /* 0x000000242c38723c */ /* 0x000fe20000001838 */
[----:B------:R-:W-:Y:S02]  /*5200*/  IMAD R52, R123, 0x100, R134 ;  /* 0x000001007b347824 */ /* 0x000fe400078e0286 */
[----:B------:R-:W-:Y:S02]  /*5210*/  IMAD R125, R125, 0x100, R132 ;  /* 0x000001007d7d7824 */ /* 0x000fe400078e0284 */
[----:B------:R-:W-:Y:S01]  /*5220*/  IMAD R55, R130, 0x100, R121 ;  /* 0x0000010082377824 */ /* 0x000fe200078e0279 */
[----:B------:R-:W-:Y:S01]  /*5230*/  F2FP.F16.E4M3.UNPACK_B R52, R52 ;  /* 0x00000034ff34723e */ /* 0x000fe200020006ff */
[----:B------:R-:W0:Y:S01]  /*5240*/  LDSM.16.M88.4 R44, [R75+UR4] ;  /* 0x000000044b2c783b */ /* 0x000e220008000200 */
[----:B------:R-:W-:Y:S02]  /*5250*/  F2FP.F16.E4M3.UNPACK_B R54, R125 ;  /* 0x0000007dff36723e */ /* 0x000fe400020006ff */
[----:B------:R-:W-:-:S02]  /*5260*/  F2FP.F16.E4M3.UNPACK_B R53, R53 ;  /* 0x00000035ff35723e */ /* 0x000fc400020006ff */
[----:B------:R-:W-:Y:S02]  /*5270*/  F2FP.F16.E4M3.UNPACK_B R55, R55 ;  /* 0x00000037ff37723e */ /* 0x000fe400020006ff */
[----:B------:R-:W-:Y:S02]  /*5280*/  F2FP.F16.E4M3.UNPACK_B R36, R42 ;  /* 0x0000002aff24723e */ /* 0x000fe400020006ff */
[----:B------:R-:W-:-:S07]  /*5290*/  F2FP.F16.E4M3.UNPACK_B R37, R43 ;  /* 0x0000002bff25723e */ /* 0x000fce00020006ff */
[----:B------:R-:W-:Y:S07]  /*52a0*/  HMMA.16816.F32 R48, R52, R36, R48 ;  /* 0x000000243430723c */ /* 0x000fee0000001830 */
[----:B------:R-:W-:Y:S02]  /*52b0*/  F2FP.F16.E4M3.UNPACK_B R36, R38 ;  /* 0x00000026ff24723e */ /* 0x000fe400020006ff */
[----:B------:R-:W-:Y:S01]  /*52c0*/  F2FP.F16.E4M3.UNPACK_B R37, R39 ;  /* 0x00000027ff25723e */ /* 0x000fe200020006ff */
[----:B------:R-:W-:-:S02]  /*52d0*/  IMAD R40, R126, 0x100, R115 ;  /* 0x000001007e287824 */ /* 0x000fc400078e0273 */
[----:B------:R-:W-:-:S04]  /*52e0*/  IMAD R117, R117, 0x100, R124 ;  /* 0x0000010075757824 */ /* 0x000fc800078e027c */
[----:B------:R-:W-:Y:S01]  /*52f0*/  HMMA.16816.F32 R56, R52, R36, R56 ;  /* 0x000000243438723c */ /* 0x000fe20000001838 */
[----:B------:R-:W1:Y:S01]  /*5300*/  LDSM.16.M88.4 R52, [R75+UR4+0x800] ;  /* 0x000800044b34783b */ /* 0x000e620008000200 */
[----:B------:R-:W-:Y:S02]  /*5310*/  IMAD R41, R128, 0x100, R119 ;  /* 0x0000010080297824 */ /* 0x000fe400078e0277 */
[----:B------:R-:W-:Y:S01]  /*5320*/  IMAD R113, R113, 0x100, R122 ;  /* 0x0000010071717824 */ /* 0x000fe200078e027a */
[----:B------:R-:W-:Y:S02]  /*5330*/  F2FP.F16.E4M3.UNPACK_B R40, R40 ;  /* 0x00000028ff28723e */ /* 0x000fe400020006ff */
[----:B------:R-:W-:Y:S02]  /*5340*/  F2FP.F16.E4M3.UNPACK_B R36, R42.H1 ;  /* 0x0000002aff24723e */ /* 0x000fe400030006ff */
[----:B------:R-:W-:Y:S02]  /*5350*/  F2FP.F16.E4M3.UNPACK_B R37, R43.H1 ;  /* 0x0000002bff25723e */ /* 0x000fe400030006ff */
[----:B------:R-:W-:-:S02]  /*5360*/  F2FP.F16.E4M3.UNPACK_B R42, R117 ;  /* 0x00000075ff2a723e */ /* 0x000fc400020006ff */
[----:B------:R-:W-:Y:S02]  /*5370*/  F2FP.F16.E4M3.UNPACK_B R41, R41 ;  /* 0x00000029ff29723e */ /* 0x000fe400020006ff */
[----:B------:R-:W-:Y:S02]  /*5380*/  F2FP.F16.E4M3.UNPACK_B R43, R113 ;  /* 0x00000071ff2b723e */ /* 0x000fe400020006ff */
        /* <DEDUP_REMOVED lines=8> */
[----:B------:R-:W-:Y:S02]  /*5410*/  F2FP.F16.E4M3.UNPACK_B R36, R111 ;  /* 0x0000006fff24723e */ /* 0x000fe400020006ff */
[----:B------:R-:W-:Y:S02]  /*5420*/  F2FP.F16.E4M3.UNPACK_B R38, R109 ;  /* 0x0000006dff26723e */ /* 0x000fe400020006ff */
[----:B------:R-:W-:-:S02]  /*5430*/  F2FP.F16.E4M3.UNPACK_B R37, R37 ;  /* 0x00000025ff25723e */ /* 0x000fc400020006ff */
[----:B------:R-:W-:Y:S02]  /*5440*/  F2FP.F16.E4M3.UNPACK_B R39, R105 ;  /* 0x00000069ff27723e */ /* 0x000fe400020006ff */
[----:B0-----:R-:W-:Y:S02]  /*5450*/  F2FP.F16.E4M3.UNPACK_B R40, R44 ;  /* 0x0000002cff28723e */ /* 0x001fe400020006ff */
[----:B------:R-:W-:-:S07]  /*5460*/  F2FP.F16.E4M3.UNPACK_B R41, R45 ;  /* 0x0000002dff29723e */ /* 0x000fce00020006ff */
[----:B------:R-:W-:Y:S07]  /*5470*/  HMMA.16816.F32 R48, R36, R40, R48 ;  /* 0x000000282430723c */ /* 0x000fee0000001830 */
[----:B-1----:R-:W-:Y:S02]  /*5480*/  F2FP.F16.E4M3.UNPACK_B R40, R52 ;  /* 0x00000034ff28723e */ /* 0x002fe400020006ff */
[----:B------:R-:W-:Y:S01]  /*5490*/  F2FP.F16.E4M3.UNPACK_B R41, R53 ;  /* 0x00000035ff29723e */ /* 0x000fe200020006ff */
[----:B------:R-:W-:-:S02]  /*54a0*/  IMAD R103, R103, 0x100, R112 ;  /* 0x0000010067677824 */ /* 0x000fc400078e0270 */
[----:B------:R-:W-:-:S04]  /*54b0*/  IMAD R101, R101, 0x100, R110 ;  /* 0x0000010065657824 */ /* 0x000fc800078e026e */
[----:B------:R-:W-:Y:S01]  /*54c0*/  HMMA.16816.F32 R56, R36, R40, R56 ;  /* 0x000000282438723c */ /* 0x000fe20000001838 */
[----:B------:R-:W-:Y:S02]  /*54d0*/  IMAD R99, R99, 0x100, R108 ;  /* 0x0000010063637824 */ /* 0x000fe400078e026c */
[----:B------:R-:W-:Y:S01]  /*54e0*/  IMAD R97, R97, 0x100, R106 ;  /* 0x0000010061617824 */ /* 0x000fe200078e026a */
[----:B------:R-:W-:Y:S02]  /*54f0*/  F2FP.F16.E4M3.UNPACK_B R44, R44.H1 ;  /* 0x0000002cff2c723e */ /* 0x000fe400030006ff */
[----:B------:R-:W-:Y:S02]  /*5500*/  F2FP.F16.E4M3.UNPACK_B R45, R45.H1 ;  /* 0x0000002dff2d723e */ /* 0x000fe400030006ff */
[----:B------:R-:W-:Y:S02]  /*5510*/  F2FP.F16.E4M3.UNPACK_B R36, R103 ;  /* 0x00000067ff24723e */ /* 0x000fe400020006ff */
        /* <DEDUP_REMOVED lines=20> */
[----:B------:R-:W-:-:S06]  /*5660*/  USHF.R.S32.HI UR34, URZ, 0x1f, UR33 ;  /* 0x0000001f3f227899 */ /* 0x000fcc0008011421 */
[----:B------:R-:W-:Y:S01]  /*5670*/  HMMA.16816.F32 R56, R36, R40, R56 ;  /* 0x000000282438723c */ /* 0x000fe20000001838 */
[----:B------:R-:W-:Y:S02]  /*5680*/  UIADD3 UR6, UP5, UR33, UR6, URZ ;  /* 0x0000000621067290 */ /* 0x000fe4000ffbe03f */
[----:B------:R-:W-:Y:S02]  /*5690*/  UIADD3 UR7, UP6, UR33, UR7, URZ ;  /* 0x0000000721077290 */ /* 0x000fe4000ffde03f */
[----:B------:R-:W-:Y:S02]  /*56a0*/  UIADD3 UR8, UP0, UR33, UR8, URZ ;  /* 0x0000000821087290 */ /* 0x000fe4000ff1e03f */
[----:B------:R-:W-:Y:S02]  /*56b0*/  UIADD3 UR9, UP1, UR33, UR9, URZ ;  /* 0x0000000921097290 */ /* 0x000fe4000ff3e03f */
[----:B------:R-:W-:Y:S01]  /*56c0*/  IADD3 R60, P6, R60, UR33, RZ ;  /* 0x000000213c3c7c10 */ /* 0x000fe2000ffde0ff */
[----:B------:R-:W-:-:S02]  /*56d0*/  UIADD3 UR32, UR32, -0x1, URZ ;  /* 0xffffffff20207890 */ /* 0x000fc4000fffe03f */
[----:B------:R-:W-:Y:S02]  /*56e0*/  UIADD3.X UR37, UR34, UR37, URZ, UP5, !UPT ;  /* 0x0000002522257290 */ /* 0x000fe4000affe43f */
[----:B------:R-:W-:Y:S02]  /*56f0*/  UIADD3.X UR38, UR34, UR38, URZ, UP6, !UPT ;  /* 0x0000002622267290 */ /* 0x000fe4000b7fe43f */
[----:B------:R-:W-:Y:S02]  /*5700*/  UIADD3.X UR39, UR34, UR39, URZ, UP0, !UPT ;  /* 0x0000002722277290 */ /* 0x000fe400087fe43f */
[----:B------:R-:W-:Y:S02]  /*5710*/  UIADD3.X UR40, UR34, UR40, URZ, UP1, !UPT ;  /* 0x0000002822287290 */ /* 0x000fe40008ffe43f */
[----:B------:R-:W-:Y:S01]  /*5720*/  IADD3.X R28, R28, UR34, RZ, P6, !PT ;  /* 0x000000221c1c7c10 */ /* 0x000fe2000b7fe4ff */
[----:B------:R-:W-:Y:S02]  /*5730*/  UIADD3 UR10, UP2, UR33, UR10, URZ ;  /* 0x0000000a210a7290 */ /* 0x000fe4000ff5e03f */
[----:B------:R-:W-:-:S02]  /*5740*/  UIADD3 UR11, UP3, UR33, UR11, URZ ;  /* 0x0000000b210b7290 */ /* 0x000fc4000ff7e03f */
[----:B------:R-:W-:Y:S02]  /*5750*/  UIADD3 UR12, UP4, UR33, UR12, URZ ;  /* 0x0000000c210c7290 */ /* 0x000fe4000ff9e03f */
[----:B------:R-:W-:Y:S02]  /*5760*/  UIADD3 UR13, UP5, UR33, UR13, URZ ;  /* 0x0000000d210d7290 */ /* 0x000fe4000ffbe03f */
[----:B------:R-:W-:Y:S02]  /*5770*/  UIADD3 UR14, UP6, UR33, UR14, URZ ;  /* 0x0000000e210e7290 */ /* 0x000fe4000ffde03f */
[----:B------:R-:W-:Y:S02]  /*5780*/  UIADD3 UR15, UP0, UR33, UR15, URZ ;  /* 0x0000000f210f7290 */ /* 0x000fe4000ff1e03f */
[----:B------:R-:W-:Y:S01]  /*5790*/  UIADD3 UR16, UP1, UR33, UR16, URZ ;  /* 0x0000001021107290 */ /* 0x000fe2000ff3e03f */
[----:B------:R-:W-:Y:S01]  /*57a0*/  IMAD R87, R87, 0x100, R96 ;  /* 0x0000010057577824 */ /* 0x000fe200078e0260 */
[----:B------:R-:W-:Y:S01]  /*57b0*/  ISETP.NE.U32.AND P6, PT, RZ, UR32, PT ;  /* 0x00000020ff007c0c */ /* 0x000fe2000bfc5070 */
[----:B------:R-:W-:-:S02]  /*57c0*/  IMAD R85, R85, 0x100, R94 ;  /* 0x0000010055557824 */ /* 0x000fc400078e025e */
[----:B------:R-:W-:Y:S02]  /*57d0*/  IMAD R83, R83, 0x100, R92 ;  /* 0x0000010053537824 */ /* 0x000fe400078e025c */
[----:B------:R-:W-:Y:S01]  /*57e0*/  IMAD R81, R81, 0x100, R90 ;  /* 0x0000010051517824 */ /* 0x000fe200078e025a */
[----:B------:R-:W-:Y:S01]  /*57f0*/  UIADD3.X UR41, UR34, UR41, URZ, UP2, !UPT ;  /* 0x0000002922297290 */ /* 0x000fe200097fe43f */
[----:B------:R-:W-:Y:S01]  /*5800*/  IMAD.U32 R40, RZ, RZ, UR35 ;  /* 0x00000023ff287e24 */ /* 0x000fe2000f8e00ff */
[----:B------:R-:W-:Y:S01]  /*5810*/  UIADD3.X UR42, UR34, UR42, URZ, UP3, !UPT ;  /* 0x0000002a222a7290 */ /* 0x000fe20009ffe43f */
[----:B------:R-:W-:Y:S01]  /*5820*/  IADD3 R29, P0, R29, UR35, RZ ;  /* 0x000000231d1d7c10 */ /* 0x000fe2000ff1e0ff */
[----:B------:R-:W-:Y:S02]  /*5830*/  UIADD3.X UR43, UR34, UR43, URZ, UP4, !UPT ;  /* 0x0000002b222b7290 */ /* 0x000fe4000a7fe43f */
[----:B------:R-:W-:Y:S02]  /*5840*/  UIADD3.X UR44, UR34, UR44, URZ, UP5, !UPT ;  /* 0x0000002c222c7290 */ /* 0x000fe4000affe43f */
[----:B------:R-:W-:-:S02]  /*5850*/  UIADD3.X UR45, UR34, UR45, URZ, UP6, !UPT ;  /* 0x0000002d222d7290 */ /* 0x000fc4000b7fe43f */
[----:B------:R-:W-:Y:S02]  /*5860*/  UIADD3.X UR46, UR34, UR46, URZ, UP0, !UPT ;  /* 0x0000002e222e7290 */ /* 0x000fe400087fe43f */
[----:B------:R-:W-:Y:S02]  /*5870*/  UIADD3.X UR47, UR34, UR47, URZ, UP1, !UPT ;  /* 0x0000002f222f7290 */ /* 0x000fe40008ffe43f */
[----:B------:R-:W-:Y:S02]  /*5880*/  UIADD3 UR17, UP2, UR33, UR17, URZ ;  /* 0x0000001121117290 */ /* 0x000fe4000ff5e03f */
[----:B------:R-:W-:Y:S02]  /*5890*/  UIADD3 UR18, UP3, UR33, UR18, URZ ;  /* 0x0000001221127290 */ /* 0x000fe4000ff7e03f */
[----:B------:R-:W-:Y:S02]  /*58a0*/  UIADD3 UR19, UP4, UR33, UR19, URZ ;  /* 0x0000001321137290 */ /* 0x000fe4000ff9e03f */
[----:B------:R-:W-:-:S02]  /*58b0*/  UIADD3 UR20, UP5, UR33, UR20, URZ ;  /* 0x0000001421147290 */ /* 0x000fc4000ffbe03f */
[----:B------:R-:W-:Y:S02]  /*58c0*/  UIADD3 UR21, UP6, UR33, UR21, URZ ;  /* 0x0000001521157290 */ /* 0x000fe4000ffde03f */
[----:B------:R-:W-:Y:S02]  /*58d0*/  UIADD3 UR22, UP0, UR33, UR22, URZ ;  /* 0x0000001621167290 */ /* 0x000fe4000ff1e03f */
[----:B------:R-:W-:Y:S01]  /*58e0*/  UIADD3 UR23, UP1, UR33, UR23, URZ ;  /* 0x0000001721177290 */ /* 0x000fe2000ff3e03f */
[----:B------:R-:W-:Y:S02]  /*58f0*/  F2FP.F16.E4M3.UNPACK_B R46, R46.H1 ;  /* 0x0000002eff2e723e */ /* 0x000fe400030006ff */
[----:B------:R-:W-:Y:S02]  /*5900*/  F2FP.F16.E4M3.UNPACK_B R47, R47.H1 ;  /* 0x0000002fff2f723e */ /* 0x000fe400030006ff */
[----:B------:R-:W-:Y:S02]  /*5910*/  F2FP.F16.E4M3.UNPACK_B R36, R87 ;  /* 0x00000057ff24723e */ /* 0x000fe400020006ff */
[----:B------:R-:W-:-:S02]  /*5920*/  F2FP.F16.E4M3.UNPACK_B R38, R85 ;  /* 0x00000055ff26723e */ /* 0x000fc400020006ff */
[----:B------:R-:W-:Y:S02]  /*5930*/  F2FP.F16.E4M3.UNPACK_B R37, R83 ;  /* 0x00000053ff25723e */ /* 0x000fe400020006ff */
[----:B------:R-:W-:Y:S02]  /*5940*/  F2FP.F16.E4M3.UNPACK_B R39, R81 ;  /* 0x00000051ff27723e */ /* 0x000fe400020006ff */
[----:B------:R-:W-:Y:S02]  /*5950*/  F2FP.F16.E4M3.UNPACK_B R54, R54.H1 ;  /* 0x00000036ff36723e */ /* 0x000fe400030006ff */
[----:B------:R-:W-:Y:S01]  /*5960*/  F2FP.F16.E4M3.UNPACK_B R55, R55.H1 ;  /* 0x00000037ff37723e */ /* 0x000fe200030006ff */
[----:B------:R-:W-:Y:S01]  /*5970*/  UIADD3.X UR48, UR34, UR48, URZ, UP2, !UPT ;  /* 0x0000003022307290 */ /* 0x000fe200097fe43f */
[----:B------:R-:W-:Y:S01]  /*5980*/  LEA.HI.X.SX32 R21, R40, R21, 0x1, P0 ;  /* 0x0000001528157211 */ /* 0x000fe200000f0eff */
[----:B------:R-:W-:Y:S01]  /*5990*/  UIADD3.X UR49, UR34, UR49, URZ, UP3, !UPT ;  /* 0x0000003122317290 */ /* 0x000fe20009ffe43f */
[----:B------:R-:W-:Y:S01]  /*59a0*/  IADD3 R35, P0, R35, UR33, RZ ;  /* 0x0000002123237c10 */ /* 0x000fe2000ff1e0ff */
        /* <DEDUP_REMOVED lines=10> */
[----:B------:R-:W-:-:S02]  /*5a50*/  UIADD3 UR24, UP2, UR33, UR24, URZ ;  /* 0x0000001821187290 */ /* 0x000fc4000ff5e03f */
[----:B------:R-:W-:Y:S02]  /*5a60*/  UIADD3 UR25, UP3, UR33, UR25, URZ ;  /* 0x0000001921197290 */ /* 0x000fe4000ff7e03f */
[----:B------:R-:W-:Y:S02]  /*5a70*/  UIADD3 UR26, UP4, UR33, UR26, URZ ;  /* 0x0000001a211a7290 */ /* 0x000fe4000ff9e03f */
[----:B------:R-:W-:Y:S02]  /*5a80*/  UIADD3 UR27, UP5, UR33, UR27, URZ ;  /* 0x0000001b211b7290 */ /* 0x000fe4000ffbe03f */
[----:B------:R-:W-:Y:S02]  /*5a90*/  UIADD3 UR28, UP6, UR33, UR28, URZ ;  /* 0x0000001c211c7290 */ /* 0x000fe4000ffde03f */
[----:B------:R-:W-:Y:S02]  /*5aa0*/  UIADD3 UR29, UP0, UR33, UR29, URZ ;  /* 0x0000001d211d7290 */ /* 0x000fe4000ff1e03f */
[----:B------:R-:W-:Y:S01]  /*5ab0*/  UIADD3 UR36, UP1, UR33, UR36, URZ ;  /* 0x0000002421247290 */ /* 0x000fe2000ff3e03f */
[----:B------:R-:W-:Y:S01]  /*5ac0*/  HMMA.16816.F32 R48, R36, R46, R48 ;  /* 0x0000002e2430723c */ /* 0x000fe20000001830 */
[----:B------:R-:W-:-:S02]  /*5ad0*/  UIADD3.X UR55, UR34, UR55, URZ, UP2, !UPT ;  /* 0x0000003722377290 */ /* 0x000fc400097fe43f */
[----:B------:R-:W-:Y:S01]  /*5ae0*/  IADD3.X R27, R27, UR34, RZ, P0, !PT ;  /* 0x000000221b1b7c10 */ /* 0x000fe200087fe4ff */
[----:B------:R-:W-:Y:S02]  /*5af0*/  UIADD3.X UR56, UR34, UR56, URZ, UP3, !UPT ;  /* 0x0000003822387290 */ /* 0x000fe40009ffe43f */
[----:B------:R-:W-:Y:S01]  /*5b00*/  IADD3.X R26, R26, UR34, RZ, P1, !PT ;  /* 0x000000221a1a7c10 */ /* 0x000fe20008ffe4ff */
[----:B------:R-:W-:Y:S01]  /*5b10*/  UIADD3.X UR57, UR34, UR57, URZ, UP4, !UPT ;  /* 0x0000003922397290 */ /* 0x000fe2000a7fe43f */
[----:B------:R-:W-:Y:S01]  /*5b20*/  HMMA.16816.F32 R56, R36, R54, R56 ;  /* 0x000000362438723c */ /* 0x000fe20000001838 */
[----:B------:R-:W-:Y:S02]  /*5b30*/  UIADD3.X UR58, UR34, UR58, URZ, UP5, !UPT ;  /* 0x0000003a223a7290 */ /* 0x000fe4000affe43f */
[----:B------:R-:W-:Y:S01]  /*5b40*/  IADD3.X R25, R25, UR34, RZ, P2, !PT ;  /* 0x0000002219197c10 */ /* 0x000fe200097fe4ff */
[----:B------:R-:W-:Y:S02]  /*5b50*/  UIADD3.X UR59, UR34, UR59, URZ, UP6, !UPT ;  /* 0x0000003b223b7290 */ /* 0x000fe4000b7fe43f */
[----:B------:R-:W-:Y:S01]  /*5b60*/  IADD3.X R24, R24, UR34, RZ, P3, !PT ;  /* 0x0000002218187c10 */ /* 0x000fe20009ffe4ff */
[----:B------:R-:W-:-:S02]  /*5b70*/  UIADD3.X UR60, UR34, UR60, URZ, UP0, !UPT ;  /* 0x0000003c223c7290 */ /* 0x000fc400087fe43f */
[----:B------:R-:W-:Y:S01]  /*5b80*/  IADD3.X R23, R23, UR34, RZ, P4, !PT ;  /* 0x0000002217177c10 */ /* 0x000fe2000a7fe4ff */
[----:B------:R-:W-:Y:S02]  /*5b90*/  UIADD3.X UR61, UR34, UR61, URZ, UP1, !UPT ;  /* 0x0000003d223d7290 */ /* 0x000fe40008ffe43f */
[----:B------:R-:W-:Y:S01]  /*5ba0*/  IADD3.X R22, R22, UR34, RZ, P5, !PT ;  /* 0x0000002216167c10 */ /* 0x000fe2000affe4ff */
[----:B------:R-:W-:Y:S01]  /*5bb0*/  UIADD3 UR5, UR5, -0x80, URZ ;  /* 0xffffff8005057890 */ /* 0x000fe2000fffe03f */
[----:B------:R-:W-:Y:S11]  /*5bc0*/  @P6 BRA `(.L_x_2) ;  /* 0xffffffd400586947 */ /* 0x000ff6000383ffff */
.L_x_1:
[----:B------:R-:W0:Y:S01]  /*5bd0*/  S2R R4, SR_TID.X ;  /* 0x0000000000047919 */ /* 0x000e220000002100 */
[--C-:B------:R-:W-:Y:S01]  /*5be0*/  SHF.R.S32.HI R2, RZ, 0x6, R65.reuse ;  /* 0x00000006ff027819 */ /* 0x100fe20000011441 */
[----:B------:R-:W-:Y:S01]  /*5bf0*/  ULDC UR5, c[0x0][0x244] ;  /* 0x0000910000057ab9 */ /* 0x000fe20000000800 */
[----:B------:R-:W-:Y:S01]  /*5c00*/  LOP3.LUT R0, R62, 0x60, RZ, 0xc0, !PT ;  /* 0x000000603e007812 */ /* 0x000fe200078ec0ff */
[----:B------:R-:W-:Y:S01]  /*5c10*/  ULDC.64 UR6, c[0x0][0x220] ;  /* 0x0000880000067ab9 */ /* 0x000fe20000000a00 */
[----:B------:R-:W-:Y:S01]  /*5c20*/  F2FP.SATFINITE.E4M3.F32.PACK_AB_MERGE_C R48, R49, R48, RZ ;  /* 0x000000303130723e */ /* 0x000fe200048070ff */
[----:B------:R-:W-:Y:S01]  /*5c30*/  ULDC.64 UR8, c[0x0][0x228] ;  /* 0x00008a0000087ab9 */ /* 0x000fe20000000a00 */
[----:B------:R-:W-:Y:S02]  /*5c40*/  SGXT R2, R2, 0x1 ;  /* 0x000000010202781a */ /* 0x000fe40000000200 */
[----:B------:R-:W-:Y:S02]  /*5c50*/  LOP3.LUT R3, R0, 0x1c, R65, 0xf8, !PT ;  /* 0x0000001c00037812 */ /* 0x000fe400078ef841 */
[----:B------:R-:W-:-:S02]  /*5c60*/  F2FP.SATFINITE.E4M3.F32.PACK_AB_MERGE_C R56, R57, R56, RZ ;  /* 0x000000383938723e */ /* 0x000fc400048070ff */
[----:B------:R-:W-:Y:S02]  /*5c70*/  F2FP.SATFINITE.E4M3.F32.PACK_AB_MERGE_C R50, R51, R50, RZ ;  /* 0x000000323332723e */ /* 0x000fe400048070ff */
[----:B------:R-:W-:Y:S02]  /*5c80*/  F2FP.SATFINITE.E4M3.F32.PACK_AB_MERGE_C R58, R59, R58, RZ ;  /* 0x0000003a3b3a723e */ /* 0x000fe400048070ff */
[----:B------:R-:W-:Y:S02]  /*5c90*/  LOP3.LUT R0, R65, 0x40, RZ, 0xc0, !PT ;  /* 0x0000004041007812 */ /* 0x000fe400078ec0ff */
[----:B------:R-:W-:Y:S02]  /*5ca0*/  LOP3.LUT R5, R3, 0x240, R2, 0x78, !PT ;  /* 0x0000024003057812 */ /* 0x000fe400078e7802 */
[----:B------:R-:W-:Y:S02]  /*5cb0*/  LOP3.LUT R48, R48, 0xffff, RZ, 0xc0, !PT ;  /* 0x0000ffff30307812 */ /* 0x000fe400078ec0ff */
[----:B------:R-:W-:-:S02]  /*5cc0*/  LOP3.LUT R3, R56, 0xffff, RZ, 0xc0, !PT ;  /* 0x0000ffff38037812 */ /* 0x000fc400078ec0ff */
[----:B------:R-:W-:Y:S02]  /*5cd0*/  LOP3.LUT R50, R50, 0xffff, RZ, 0xc0, !PT ;  /* 0x0000ffff32327812 */ /* 0x000fe400078ec0ff */
[----:B------:R-:W-:Y:S02]  /*5ce0*/  LOP3.LUT R9, R58, 0xffff, RZ, 0xc0, !PT ;  /* 0x0000ffff3a097812 */ /* 0x000fe400078ec0ff */
[----:B------:R-:W-:Y:S02]  /*5cf0*/  SHF.R.U32.HI R10, RZ, 0x1, R0 ;  /* 0x00000001ff0a7819 */ /* 0x000fe40000011600 */
[----:B------:R-:W-:Y:S02]  /*5d00*/  SHF.R.U32.HI R0, RZ, 0x8, R48 ;  /* 0x00000008ff007819 */ /* 0x000fe40000011630 */
[----:B------:R-:W-:Y:S02]  /*5d10*/  PRMT R6, R48, 0x3340, R3 ;  /* 0x0000334030067816 */ /* 0x000fe40000000003 */
[----:B0-----:R-:W-:-:S02]  /*5d20*/  LOP3.LUT R11, R4, 0x1f, RZ, 0xc0, !PT ;  /* 0x0000001f040b7812 */ /* 0x001fc400078ec0ff */
[----:B------:R-:W-:Y:S02]  /*5d30*/  SHF.R.U32.HI R3, RZ, 0x8, R3 ;  /* 0x00000008ff037819 */ /* 0x000fe40000011603 */
[----:B------:R-:W-:Y:S02]  /*5d40*/  SHF.R.U32.HI R2, RZ, 0x8, R50 ;  /* 0x00000008ff027819 */ /* 0x000fe40000011632 */
[--C-:B------:R-:W-:Y:S02]  /*5d50*/  SHF.R.U32.HI R4, RZ, 0x8, R9.reuse ;  /* 0x00000008ff047819 */ /* 0x100fe40000011609 */
[----:B------:R-:W-:Y:S02]  /*5d60*/  LOP3.LUT R8, R0, 0xffff, RZ, 0xc0, !PT ;  /* 0x0000ffff00087812 */ /* 0x000fe400078ec0ff */
[----:B------:R-:W-:Y:S02]  /*5d70*/  LOP3.LUT R0, R65, 0x20, RZ, 0xc0, !PT ;  /* 0x0000002041007812 */ /* 0x000fe400078ec0ff */
[----:B------:R-:W-:-:S02]  /*5d80*/  PRMT R7, R50, 0x3340, R9 ;  /* 0x0000334032077816 */ /* 0x000fc40000000009 */
[----:B------:R-:W-:Y:S01]  /*5d90*/  LOP3.LUT R3, R3, 0xffff, RZ, 0xc0, !PT ;  /* 0x0000ffff03037812 */ /* 0x000fe200078ec0ff */
[----:B------:R-:W-:Y:S01]  /*5da0*/  IMAD R5, R0, 0x4, R5 ;  /* 0x0000000400057824 */ /* 0x000fe200078e0205 */
[----:B------:R-:W-:Y:S02]  /*5db0*/  LOP3.LUT R9, R2, 0xffff, RZ, 0xc0, !PT ;  /* 0x0000ffff02097812 */ /* 0x000fe400078ec0ff */
[----:B------:R-:W-:Y:S02]  /*5dc0*/  LOP3.LUT R4, R4, 0xffff, RZ, 0xc0, !PT ;  /* 0x0000ffff04047812 */ /* 0x000fe400078ec0ff */
[----:B------:R-:W-:Y:S02]  /*5dd0*/  PRMT R3, R8, 0x3340, R3 ;  /* 0x0000334008037816 */ /* 0x000fe40000000003 */
[----:B------:R-:W-:Y:S02]  /*5de0*/  PRMT R4, R9, 0x3340, R4 ;  /* 0x0000334009047816 */ /* 0x000fe40000000004 */
[----:B------:R-:W-:Y:S01]  /*5df0*/  PRMT R6, R6, 0x5410, R3 ;  /* 0x0000541006067816 */ /* 0x000fe20000000003 */
[----:B------:R-:W-:Y:S01]  /*5e00*/  BAR.SYNC.DEFER_BLOCKING 0x0 ;  /* 0x0000000000007b1d */ /* 0x000fe20000010000 */
[----:B------:R-:W-:-:S02]  /*5e10*/  PRMT R7, R7, 0x5410, R4 ;  /* 0x0000541007077816 */ /* 0x000fc40000000004 */
[----:B------:R-:W-:Y:S02]  /*5e20*/  LOP3.LUT R2, R5, 0x20, RZ, 0x3c, !PT ;  /* 0x0000002005027812 */ /* 0x000fe400078e3cff */
[----:B------:R-:W-:Y:S02]  /*5e30*/  LOP3.LUT R62, R62, 0x300, RZ, 0xc0, !PT ;  /* 0x000003003e3e7812 */ /* 0x000fe400078ec0ff */
[----:B------:R-:W-:-:S03]  /*5e40*/  ISETP.GE.AND P0, PT, R64, UR8, PT ;  /* 0x0000000840007c0c */ /* 0x000fc6000bf06270 */
[----:B------:R-:W-:-:S05]  /*5e50*/  IMAD R11, R11, 0x4, R62 ;  /* 0x000000040b0b7824 */ /* 0x000fca00078e023e */
[----:B------:R-:W-:Y:S02]  /*5e60*/  LOP3.LUT R11, R11, R10, RZ, 0x3c, !PT ;  /* 0x0000000a0b0b7212 */ /* 0x000fe400078e3cff */
[----:B------:R-:W-:Y:S02]  /*5e70*/  SHF.R.U32.HI R10, RZ, 0x5, R65 ;  /* 0x00000005ff0a7819 */ /* 0x000fe40000011641 */
[----:B------:R-:W-:Y:S01]  /*5e80*/  LEA.HI R11, R0, R11, RZ, 0x1c ;  /* 0x0000000b000b7211 */ /* 0x000fe200078fe0ff */
[----:B------:R-:W-:Y:S01]  /*5e90*/  IMAD R0, R64, UR5, RZ ;  /* 0x0000000540007c24 */ /* 0x000fe2000f8e02ff */
[----:B------:R-:W-:Y:S01]  /*5ea0*/  SGXT.U32 R10, R10, 0x2 ;  /* 0x000000020a0a781a */ /* 0x000fe20000000000 */
[----:B------:R-:W-:Y:S01]  /*5eb0*/  ULDC UR5, c[0x0][0x248] ;  /* 0x0000920000057ab9 */ /* 0x000fe20000000800 */
[----:B------:R-:W-:Y:S01]  /*5ec0*/  LOP3.LUT R8, R11, 0x40, RZ, 0x3c, !PT ;  /* 0x000000400b087812 */ /* 0x000fe200078e3cff */
[----:B------:R0:W-:Y:S01]  /*5ed0*/  STS [R5+UR4], R6 ;  /* 0x0000000605007988 */ /* 0x0001e20008000804 */
[----:B------:R-:W-:-:S02]  /*5ee0*/  IADD3 R20, P1, R0, UR6, RZ ;  /* 0x0000000600147c10 */ /* 0x000fc4000ff3e0ff */
[----:B------:R-:W-:Y:S01]  /*5ef0*/  LOP3.LUT R3, R63, R10, RZ, 0xfc, !PT ;  /* 0x0000000a3f037212 */ /* 0x000fe200078efcff */
[----:B------:R1:W-:Y:S01]  /*5f00*/  STS [R2+UR4+0x100], R7 ;  /* 0x0001000702007988 */ /* 0x0003e20008000804 */
[----:B------:R-:W-:Y:S01]  /*5f10*/  LEA.HI.X.SX32 R22, R0, UR7, 0x1, P1 ;  /* 0x0000000700167c11 */ /* 0x000fe200088f0eff */
[----:B------:R-:W-:Y:S01]  /*5f20*/  BAR.SYNC.DEFER_BLOCKING 0x0 ;  /* 0x0000000000007b1d */ /* 0x000fe20000010000 */
[C---:B------:R-:W-:Y:S01]  /*5f30*/  ISETP.LT.AND P1, PT, R3.reuse, UR9, !P0 ;  /* 0x0000000903007c0c */ /* 0x040fe2000c721270 */
[----:B------:R-:W-:Y:S01]  /*5f40*/  IMAD R3, R3, UR5, RZ ;  /* 0x0000000503037c24 */ /* 0x000fe2000f8e02ff */
[C-C-:B0-----:R-:W-:Y:S02]  /*5f50*/  LOP3.LUT R6, R63.reuse, 0xc, R10.reuse, 0xfe, !PT ;  /* 0x0000000c3f067812 */ /* 0x141fe400078efe0a */
[----:B------:R-:W-:Y:S02]  /*5f60*/  LOP3.LUT R24, R63, 0x18, R10, 0xfe, !PT ;  /* 0x000000183f187812 */ /* 0x000fe400078efe0a */
[----:B-1----:R-:W-:-:S02]  /*5f70*/  LEA.HI R2, R65, 0x1c, RZ, 0x1b ;  /* 0x0000001c41027811 */ /* 0x002fc400078fd8ff */
[C-C-:B------:R-:W-:Y:S01]  /*5f80*/  LOP3.LUT R13, R63.reuse, 0x14, R10.reuse, 0xfe, !PT ;  /* 0x000000143f0d7812 */ /* 0x140fe200078efe0a */
[----:B------:R-:W-:Y:S01]  /*5f90*/  IMAD R14, R24, UR5, RZ ;  /* 0x00000005180e7c24 */ /* 0x000fe2000f8e02ff */
[C---:B------:R-:W-:Y:S02]  /*5fa0*/  LOP3.LUT R0, R63.reuse, R2, RZ, 0xfc, !PT ;  /* 0x000000023f007212 */ /* 0x040fe400078efcff */
[--C-:B------:R-:W-:Y:S01]  /*5fb0*/  LOP3.LUT R2, R63, 0x4, R10.reuse, 0xfe, !PT ;  /* 0x000000043f027812 */ /* 0x100fe200078efe0a */
[----:B------:R-:W-:Y:S01]  /*5fc0*/  IMAD R12, R13, UR5, RZ ;  /* 0x000000050d0c7c24 */ /* 0x000fe2000f8e02ff */
[----:B------:R-:W-:Y:S01]  /*5fd0*/  LOP3.LUT R9, R63, 0x10, R10, 0xfe, !PT ;  /* 0x000000103f097812 */ /* 0x000fe200078efe0a */
[----:B------:R-:W-:Y:S01]  /*5fe0*/  IMAD R15, R0, UR5, RZ ;  /* 0x00000005000f7c24 */ /* 0x000fe2000f8e02ff */
[C---:B------:R-:W-:Y:S01]  /*5ff0*/  ISETP.LT.AND P4, PT, R2.reuse, UR9, !P0 ;  /* 0x0000000902007c0c */ /* 0x040fe2000c781270 */
[----:B------:R-:W-:Y:S01]  /*6000*/  IMAD R5, R2, UR5, RZ ;  /* 0x0000000502057c24 */ /* 0x000fe2000f8e02ff */
[----:B------:R-:W-:-:S02]  /*6010*/  IADD3 R2, P2, R3, R20, RZ ;  /* 0x0000001403027210 */ /* 0x000fc40007f5e0ff */
[----:B------:R-:W-:Y:S02]  /*6020*/  LOP3.LUT R63, R63, 0x8, R10, 0xfe, !PT ;  /* 0x000000083f3f7812 */ /* 0x000fe400078efe0a */
[----:B------:R-:W-:Y:S01]  /*6030*/  LEA.HI.X.SX32 R3, R3, R22, 0x1, P2 ;  /* 0x0000001603037211 */ /* 0x000fe200010f0eff */
[----:B------:R-:W0:Y:S01]  /*6040*/  LDS.U16 R16, [R11+UR4] ;  /* 0x000000040b107984 */ /* 0x000e220008000400 */
[----:B------:R-:W-:Y:S02]  /*6050*/  IADD3 R4, P3, R5, R20, RZ ;  /* 0x0000001405047210 */ /* 0x000fe40007f7e0ff */
[----:B------:R-:W-:Y:S01]  /*6060*/  ISETP.LT.AND P5, PT, R63, UR9, !P0 ;  /* 0x000000093f007c0c */ /* 0x000fe2000c7a1270 */
[----:B------:R-:W1:Y:S01]  /*6070*/  LDS.U16 R18, [R8+UR4] ;  /* 0x0000000408127984 */ /* 0x000e620008000400 */
[----:B------:R-:W-:Y:S01]  /*6080*/  LEA.HI.X.SX32 R5, R5, R22, 0x1, P3 ;  /* 0x0000001605057211 */ /* 0x000fe200018f0eff */
[----:B------:R-:W-:Y:S02]  /*6090*/  IMAD R63, R63, UR5, RZ ;  /* 0x000000053f3f7c24 */ /* 0x000fe4000f8e02ff */
[----:B------:R2:W-:Y:S04]  /*60a0*/  LDS.U16 R17, [R11+UR4+0x80] ;  /* 0x000080040b117984 */ /* 0x0005e80008000400 */
[----:B------:R-:W3:Y:S01]  /*60b0*/  LDS.U16 R19, [R8+UR4+0x80] ;  /* 0x0000800408137984 */ /* 0x000ee20008000400 */
[----:B--2---:R-:W-:Y:S01]  /*60c0*/  IMAD R11, R9, UR5, RZ ;  /* 0x00000005090b7c24 */ /* 0x004fe2000f8e02ff */
[----:B0-----:R-:W-:-:S02]  /*60d0*/  PRMT R21, R16, 0x7770, RZ ;  /* 0x0000777010157816 */ /* 0x001fc400000000ff */
[----:B-1----:R-:W-:-:S03]  /*60e0*/  PRMT R23, R18, 0x7770, RZ ;  /* 0x0000777012177816 */ /* 0x002fc600000000ff */
[----:B------:R0:W-:Y:S01]  /*60f0*/  @P1 STG.E.U8 desc[UR30][R2.64], R21 ;  /* 0x0000001502001986 */ /* 0x0001e2000c10111e */
[----:B------:R-:W-:Y:S01]  /*6100*/  ISETP.LT.AND P1, PT, R0, UR9, !P0 ;  /* 0x0000000900007c0c */ /* 0x000fe2000c721270 */
[C---:B------:R-:W-:Y:S02]  /*6110*/  IMAD R0, R6.reuse, UR5, RZ ;  /* 0x0000000506007c24 */ /* 0x040fe4000f8e02ff */
[----:B------:R1:W-:Y:S01]  /*6120*/  @P4 STG.E.U8 desc[UR30][R4.64], R23 ;  /* 0x0000001704004986 */ /* 0x0003e2000c10111e */
[----:B------:R-:W-:Y:S02]  /*6130*/  ISETP.LT.AND P4, PT, R6, UR9, !P0 ;  /* 0x0000000906007c0c */ /* 0x000fe4000c781270 */
[----:B------:R-:W-:Y:S02]  /*6140*/  IADD3 R6, P6, R63, R20, RZ ;  /* 0x000000143f067210 */ /* 0x000fe40007fde0ff */
[----:B---3--:R-:W-:Y:S02]  /*6150*/  PRMT R25, R19, 0x7770, RZ ;  /* 0x0000777013197816 */ /* 0x008fe400000000ff */
[----:B------:R-:W-:-:S02]  /*6160*/  LEA.HI.X.SX32 R7, R63, R22, 0x1, P6 ;  /* 0x000000163f077211 */ /* 0x000fc400030f0eff */
[-C--:B0-----:R-:W-:Y:S02]  /*6170*/  IADD3 R2, P2, R0, R20.reuse, RZ ;  /* 0x0000001400027210 */ /* 0x081fe40007f5e0ff */
[-C--:B------:R-:W-:Y:S02]  /*6180*/  IADD3 R8, P6, R12, R20.reuse, RZ ;  /* 0x000000140c087210 */ /* 0x080fe40007fde0ff */
[C---:B-1----:R-:W-:Y:S02]  /*6190*/  IADD3 R4, P3, R11.reuse, R20, RZ ;  /* 0x000000140b047210 */ /* 0x042fe40007f7e0ff */
[----:B------:R-:W-:Y:S02]  /*61a0*/  LEA.HI.X.SX32 R3, R0, R22, 0x1, P2 ;  /* 0x0000001600037211 */ /* 0x000fe400010f0eff */
[----:B------:R-:W-:Y:S02]  /*61b0*/  IADD3 R10, P2, R14, R20, RZ ;  /* 0x000000140e0a7210 */ /* 0x000fe40007f5e0ff */
[----:B------:R-:W-:-:S02]  /*61c0*/  LEA.HI.X.SX32 R5, R11, R22, 0x1, P3 ;  /* 0x000000160b057211 */ /* 0x000fc400018f0eff */
[----:B------:R-:W-:Y:S02]  /*61d0*/  ISETP.LT.AND P3, PT, R9, UR9, !P0 ;  /* 0x0000000909007c0c */ /* 0x000fe4000c761270 */
[-C--:B------:R-:W-:Y:S02]  /*61e0*/  LEA.HI.X.SX32 R11, R14, R22.reuse, 0x1, P2 ;  /* 0x000000160e0b7211 */ /* 0x080fe400010f0eff */
[----:B------:R-:W-:Y:S02]  /*61f0*/  ISETP.LT.AND P2, PT, R13, UR9, !P0 ;  /* 0x000000090d007c0c */ /* 0x000fe4000c741270 */
[----:B------:R-:W-:Y:S02]  /*6200*/  LEA.HI.X.SX32 R9, R12, R22, 0x1, P6 ;  /* 0x000000160c097211 */ /* 0x000fe400030f0eff */
[----:B------:R-:W-:Y:S02]  /*6210*/  ISETP.LT.AND P0, PT, R24, UR9, !P0 ;  /* 0x0000000918007c0c */ /* 0x000fe4000c701270 */
[----:B------:R-:W-:-:S02]  /*6220*/  IADD3 R12, P6, R15, R20, RZ ;  /* 0x000000140f0c7210 */ /* 0x000fc40007fde0ff */
[----:B------:R-:W-:Y:S02]  /*6230*/  PRMT R21, R17, 0x7770, RZ ;  /* 0x0000777011157816 */ /* 0x000fe400000000ff */
[----:B------:R-:W-:Y:S02]  /*6240*/  LEA.HI.X.SX32 R13, R15, R22, 0x1, P6 ;  /* 0x000000160f0d7211 */ /* 0x000fe400030f0eff */
[----:B------:R-:W-:Y:S01]  /*6250*/  PRMT R15, R16, 0x7771, RZ ;  /* 0x00007771100f7816 */ /* 0x000fe200000000ff */
[----:B------:R0:W-:Y:S01]  /*6260*/  @P5 STG.E.U8 desc[UR30][R6.64], R21 ;  /* 0x0000001506005986 */ /* 0x0001e2000c10111e */
[----:B------:R-:W-:Y:S02]  /*6270*/  PRMT R23, R18, 0x7771, RZ ;  /* 0x0000777112177816 */ /* 0x000fe400000000ff */
[----:B------:R-:W-:Y:S01]  /*6280*/  PRMT R17, R17, 0x7771, RZ ;  /* 0x0000777111117816 */ /* 0x000fe200000000ff */
[----:B------:R0:W-:Y:S04]  /*6290*/  @P4 STG.E.U8 desc[UR30][R2.64], R25 ;  /* 0x0000001902004986 */ /* 0x0001e8000c10111e */
[----:B------:R0:W-:Y:S04]  /*62a0*/  @P3 STG.E.U8 desc[UR30][R4.64], R15 ;  /* 0x0000000f04003986 */ /* 0x0001e8000c10111e */
[----:B------:R0:W-:Y:S04]  /*62b0*/  @P2 STG.E.U8 desc[UR30][R8.64], R23 ;  /* 0x0000001708002986 */ /* 0x0001e8000c10111e */
[----:B------:R0:W-:Y:S01]  /*62c0*/  @P0 STG.E.U8 desc[UR30][R10.64], R17 ;  /* 0x000000110a000986 */ /* 0x0001e2000c10111e */
[----:B------:R-:W-:Y:S05]  /*62d0*/  @!P1 EXIT ;  /* 0x000000000000994d */ /* 0x000fea0003800000 */
[----:B------:R-:W-:-:S05]  /*62e0*/  PRMT R19, R19, 0x7771, RZ ;  /* 0x0000777113137816 */ /* 0x000fca00000000ff */
[----:B------:R-:W-:Y:S01]  /*62f0*/  STG.E.U8 desc[UR30][R12.64], R19 ;  /* 0x000000130c007986 */ /* 0x000fe2000c10111e */
[----:B------:R-:W-:Y:S05]  /*6300*/  EXIT ;  /* 0x000000000000794d */ /* 0x000fea0003800000 */
.L_x_3:
[----:B------:R-:W-:-:S00]  /*6310*/  BRA `(.L_x_3) ;  /* 0xfffffffc00fc7947 */ /* 0x000fc0000383ffff */
[----:B------:R-:W-:-:S00]  /*6320*/  NOP ;  /* 0x0000000000007918 */ /* 0x000fc00000000000 */
        /* <DEDUP_REMOVED lines=13> */
.L_x_4:


//--------------------- .nv.shared.matmul_kernel  --------------------------
	.section	.nv.shared.matmul_kernel,"aw",@nobits
	.sectionflags	@""
	.align	16
	.zero		1024


//--------------------- .nv.shared.reserved.0     --------------------------
	.section	.nv.shared.reserved.0,"aw",@nobits
	.weak		__nv_reservedSMEM_offset_0_alias
	.size		__nv_reservedSMEM_offset_0_alias, 0, 0
	.other		__nv_reservedSMEM_offset_0_alias,@"STO_CUDA_RESERVED_SHARED STV_DEFAULT"
__nv_reservedSMEM_offset_0_alias:
	.zero		0


//--------------------- .nv.constant0.matmul_kernel --------------------------
	.section	.nv.constant0.matmul_kernel,"a",@progbits
	.sectionflags	@""
	.align	4
.nv.constant0.matmul_kernel:
	.zero		608


//--------------------- SYMBOLS --------------------------

	.type		.nv.reservedSmem.offset0,@object
	.size		.nv.reservedSmem.offset0,0x4
